//
// Generated by NVIDIA NVVM Compiler
//
// Compiler Build ID: CL-36424714
// Cuda compilation tools, release 13.0, V13.0.88
// Based on NVVM 20.0.0
//

.version 9.0
.target sm_100
.address_size 64

	// .globl	_Z10allocNodesv
.global .align 4 .b8 precalc_xorwow_matrix[102400];
.global .align 4 .b8 precalc_xorwow_offset_matrix[102400];
.global .align 4 .b8 mrg32k3aM1[2304];
.global .align 4 .b8 mrg32k3aM2[2304];
.global .align 4 .b8 mrg32k3aM1SubSeq[2016];
.global .align 4 .b8 mrg32k3aM2SubSeq[2016];
.global .align 4 .b8 mrg32k3aM1Seq[2304];
.global .align 4 .b8 mrg32k3aM2Seq[2304];
.const .align 8 .b8 __cr_lgamma_table[72];
.global .align 8 .u64 nodes;

.visible .entry _Z10allocNodesv()
{


	ret;

}
	// .globl	_Z16initializeRandomv
.visible .entry _Z16initializeRandomv()
{
	.local .align 8 .b8 	__local_depot1[48];
	.reg .b64 	%SP;
	.reg .b64 	%SPL;
	.reg .pred 	%p<63>;
	.reg .b32 	%r<1202>;
	.reg .b64 	%rd<31>;

	mov.u64 	%SPL, __local_depot1;
	add.u64 	%rd1, %SPL, 0;
	mov.u32 	%r1, %ctaid.x;
	mov.u32 	%r2, %tid.x;
	// begin inline asm
	mov.u64 	%rd10, %clock64;
	// end inline asm
	mov.u32 	%r543, %ntid.x;
	mad.lo.s32 	%r3, %r1, %r543, %r2;
	cvt.u32.u64 	%r544, %rd10;
	xor.b32  	%r545, %r544, -1429050551;
	mul.lo.s32 	%r546, %r545, 1099087573;
	{ .reg .b32 tmp; mov.b64 {tmp, %r547}, %rd10; }
	xor.b32  	%r548, %r547, -136515619;
	mul.lo.s32 	%r549, %r548, -1703105765;
	add.s32 	%r550, %r546, %r549;
	add.s32 	%r4, %r550, 6615241;
	add.s32 	%r938, %r546, 123456789;
	st.local.v2.u32 	[%rd1], {%r4, %r938};
	xor.b32  	%r551, %r546, 362436069;
	add.s32 	%r552, %r549, 521288629;
	st.local.v2.u32 	[%rd1+8], {%r551, %r552};
	xor.b32  	%r553, %r549, 88675123;
	add.s32 	%r934, %r546, 5783321;
	st.local.v2.u32 	[%rd1+16], {%r553, %r934};
	setp.eq.s32 	%p1, %r3, 0;
	@%p1 bra 	$L__BB1_115;
	cvt.u64.u32 	%rd30, %r3;
	mov.b32 	%r921, 0;
$L__BB1_2:
	mov.u64 	%rd3, %rd30;
	and.b64  	%rd4, %rd3, 3;
	setp.eq.s64 	%p2, %rd4, 0;
	@%p2 bra 	$L__BB1_114;
	mul.wide.u32 	%rd12, %r921, 3200;
	mov.u64 	%rd13, precalc_xorwow_matrix;
	add.s64 	%rd5, %rd13, %rd12;
	mov.b32 	%r934, 0;
	mov.u32 	%r935, %r934;
	mov.u32 	%r936, %r934;
	mov.u32 	%r937, %r934;
	mov.u32 	%r938, %r934;
	mov.u32 	%r927, %r934;
$L__BB1_4:
	mul.wide.u32 	%rd14, %r927, 4;
	add.s64 	%rd15, %rd1, %rd14;
	ld.local.u32 	%r16, [%rd15+4];
	shl.b32 	%r17, %r927, 5;
	mov.b32 	%r933, 0;
$L__BB1_5:
	.pragma "nounroll";
	shr.u32 	%r557, %r16, %r933;
	and.b32  	%r558, %r557, 1;
	setp.eq.b32 	%p3, %r558, 1;
	not.pred 	%p4, %p3;
	add.s32 	%r559, %r17, %r933;
	mul.lo.s32 	%r560, %r559, 5;
	mul.wide.u32 	%rd16, %r560, 4;
	add.s64 	%rd6, %rd5, %rd16;
	@%p4 bra 	$L__BB1_7;
	ld.global.u32 	%r561, [%rd6];
	xor.b32  	%r938, %r938, %r561;
	ld.global.u32 	%r562, [%rd6+4];
	xor.b32  	%r937, %r937, %r562;
	ld.global.u32 	%r563, [%rd6+8];
	xor.b32  	%r936, %r936, %r563;
	ld.global.u32 	%r564, [%rd6+12];
	xor.b32  	%r935, %r935, %r564;
	ld.global.u32 	%r565, [%rd6+16];
	xor.b32  	%r934, %r934, %r565;
$L__BB1_7:
	and.b32  	%r567, %r557, 2;
	setp.eq.s32 	%p5, %r567, 0;
	@%p5 bra 	$L__BB1_9;
	ld.global.u32 	%r568, [%rd6+20];
	xor.b32  	%r938, %r938, %r568;
	ld.global.u32 	%r569, [%rd6+24];
	xor.b32  	%r937, %r937, %r569;
	ld.global.u32 	%r570, [%rd6+28];
	xor.b32  	%r936, %r936, %r570;
	ld.global.u32 	%r571, [%rd6+32];
	xor.b32  	%r935, %r935, %r571;
	ld.global.u32 	%r572, [%rd6+36];
	xor.b32  	%r934, %r934, %r572;
$L__BB1_9:
	and.b32  	%r574, %r557, 4;
	setp.eq.s32 	%p6, %r574, 0;
	@%p6 bra 	$L__BB1_11;
	ld.global.u32 	%r575, [%rd6+40];
	xor.b32  	%r938, %r938, %r575;
	ld.global.u32 	%r576, [%rd6+44];
	xor.b32  	%r937, %r937, %r576;
	ld.global.u32 	%r577, [%rd6+48];
	xor.b32  	%r936, %r936, %r577;
	ld.global.u32 	%r578, [%rd6+52];
	xor.b32  	%r935, %r935, %r578;
	ld.global.u32 	%r579, [%rd6+56];
	xor.b32  	%r934, %r934, %r579;
$L__BB1_11:
	and.b32  	%r581, %r557, 8;
	setp.eq.s32 	%p7, %r581, 0;
	@%p7 bra 	$L__BB1_13;
	ld.global.u32 	%r582, [%rd6+60];
	xor.b32  	%r938, %r938, %r582;
	ld.global.u32 	%r583, [%rd6+64];
	xor.b32  	%r937, %r937, %r583;
	ld.global.u32 	%r584, [%rd6+68];
	xor.b32  	%r936, %r936, %r584;
	ld.global.u32 	%r585, [%rd6+72];
	xor.b32  	%r935, %r935, %r585;
	ld.global.u32 	%r586, [%rd6+76];
	xor.b32  	%r934, %r934, %r586;
$L__BB1_13:
	and.b32  	%r588, %r557, 16;
	setp.eq.s32 	%p8, %r588, 0;
	@%p8 bra 	$L__BB1_15;
	ld.global.u32 	%r589, [%rd6+80];
	xor.b32  	%r938, %r938, %r589;
	ld.global.u32 	%r590, [%rd6+84];
	xor.b32  	%r937, %r937, %r590;
	ld.global.u32 	%r591, [%rd6+88];
	xor.b32  	%r936, %r936, %r591;
	ld.global.u32 	%r592, [%rd6+92];
	xor.b32  	%r935, %r935, %r592;
	ld.global.u32 	%r593, [%rd6+96];
	xor.b32  	%r934, %r934, %r593;
$L__BB1_15:
	and.b32  	%r595, %r557, 32;
	setp.eq.s32 	%p9, %r595, 0;
	@%p9 bra 	$L__BB1_17;
	ld.global.u32 	%r596, [%rd6+100];
	xor.b32  	%r938, %r938, %r596;
	ld.global.u32 	%r597, [%rd6+104];
	xor.b32  	%r937, %r937, %r597;
	ld.global.u32 	%r598, [%rd6+108];
	xor.b32  	%r936, %r936, %r598;
	ld.global.u32 	%r599, [%rd6+112];
	xor.b32  	%r935, %r935, %r599;
	ld.global.u32 	%r600, [%rd6+116];
	xor.b32  	%r934, %r934, %r600;
$L__BB1_17:
	and.b32  	%r602, %r557, 64;
	setp.eq.s32 	%p10, %r602, 0;
	@%p10 bra 	$L__BB1_19;
	ld.global.u32 	%r603, [%rd6+120];
	xor.b32  	%r938, %r938, %r603;
	ld.global.u32 	%r604, [%rd6+124];
	xor.b32  	%r937, %r937, %r604;
	ld.global.u32 	%r605, [%rd6+128];
	xor.b32  	%r936, %r936, %r605;
	ld.global.u32 	%r606, [%rd6+132];
	xor.b32  	%r935, %r935, %r606;
	ld.global.u32 	%r607, [%rd6+136];
	xor.b32  	%r934, %r934, %r607;
$L__BB1_19:
	and.b32  	%r609, %r557, 128;
	setp.eq.s32 	%p11, %r609, 0;
	@%p11 bra 	$L__BB1_21;
	ld.global.u32 	%r610, [%rd6+140];
	xor.b32  	%r938, %r938, %r610;
	ld.global.u32 	%r611, [%rd6+144];
	xor.b32  	%r937, %r937, %r611;
	ld.global.u32 	%r612, [%rd6+148];
	xor.b32  	%r936, %r936, %r612;
	ld.global.u32 	%r613, [%rd6+152];
	xor.b32  	%r935, %r935, %r613;
	ld.global.u32 	%r614, [%rd6+156];
	xor.b32  	%r934, %r934, %r614;
$L__BB1_21:
	and.b32  	%r616, %r557, 256;
	setp.eq.s32 	%p12, %r616, 0;
	@%p12 bra 	$L__BB1_23;
	ld.global.u32 	%r617, [%rd6+160];
	xor.b32  	%r938, %r938, %r617;
	ld.global.u32 	%r618, [%rd6+164];
	xor.b32  	%r937, %r937, %r618;
	ld.global.u32 	%r619, [%rd6+168];
	xor.b32  	%r936, %r936, %r619;
	ld.global.u32 	%r620, [%rd6+172];
	xor.b32  	%r935, %r935, %r620;
	ld.global.u32 	%r621, [%rd6+176];
	xor.b32  	%r934, %r934, %r621;
$L__BB1_23:
	and.b32  	%r623, %r557, 512;
	setp.eq.s32 	%p13, %r623, 0;
	@%p13 bra 	$L__BB1_25;
	ld.global.u32 	%r624, [%rd6+180];
	xor.b32  	%r938, %r938, %r624;
	ld.global.u32 	%r625, [%rd6+184];
	xor.b32  	%r937, %r937, %r625;
	ld.global.u32 	%r626, [%rd6+188];
	xor.b32  	%r936, %r936, %r626;
	ld.global.u32 	%r627, [%rd6+192];
	xor.b32  	%r935, %r935, %r627;
	ld.global.u32 	%r628, [%rd6+196];
	xor.b32  	%r934, %r934, %r628;
$L__BB1_25:
	and.b32  	%r630, %r557, 1024;
	setp.eq.s32 	%p14, %r630, 0;
	@%p14 bra 	$L__BB1_27;
	ld.global.u32 	%r631, [%rd6+200];
	xor.b32  	%r938, %r938, %r631;
	ld.global.u32 	%r632, [%rd6+204];
	xor.b32  	%r937, %r937, %r632;
	ld.global.u32 	%r633, [%rd6+208];
	xor.b32  	%r936, %r936, %r633;
	ld.global.u32 	%r634, [%rd6+212];
	xor.b32  	%r935, %r935, %r634;
	ld.global.u32 	%r635, [%rd6+216];
	xor.b32  	%r934, %r934, %r635;
$L__BB1_27:
	and.b32  	%r637, %r557, 2048;
	setp.eq.s32 	%p15, %r637, 0;
	@%p15 bra 	$L__BB1_29;
	ld.global.u32 	%r638, [%rd6+220];
	xor.b32  	%r938, %r938, %r638;
	ld.global.u32 	%r639, [%rd6+224];
	xor.b32  	%r937, %r937, %r639;
	ld.global.u32 	%r640, [%rd6+228];
	xor.b32  	%r936, %r936, %r640;
	ld.global.u32 	%r641, [%rd6+232];
	xor.b32  	%r935, %r935, %r641;
	ld.global.u32 	%r642, [%rd6+236];
	xor.b32  	%r934, %r934, %r642;
$L__BB1_29:
	and.b32  	%r644, %r557, 4096;
	setp.eq.s32 	%p16, %r644, 0;
	@%p16 bra 	$L__BB1_31;
	ld.global.u32 	%r645, [%rd6+240];
	xor.b32  	%r938, %r938, %r645;
	ld.global.u32 	%r646, [%rd6+244];
	xor.b32  	%r937, %r937, %r646;
	ld.global.u32 	%r647, [%rd6+248];
	xor.b32  	%r936, %r936, %r647;
	ld.global.u32 	%r648, [%rd6+252];
	xor.b32  	%r935, %r935, %r648;
	ld.global.u32 	%r649, [%rd6+256];
	xor.b32  	%r934, %r934, %r649;
$L__BB1_31:
	and.b32  	%r651, %r557, 8192;
	setp.eq.s32 	%p17, %r651, 0;
	@%p17 bra 	$L__BB1_33;
	ld.global.u32 	%r652, [%rd6+260];
	xor.b32  	%r938, %r938, %r652;
	ld.global.u32 	%r653, [%rd6+264];
	xor.b32  	%r937, %r937, %r653;
	ld.global.u32 	%r654, [%rd6+268];
	xor.b32  	%r936, %r936, %r654;
	ld.global.u32 	%r655, [%rd6+272];
	xor.b32  	%r935, %r935, %r655;
	ld.global.u32 	%r656, [%rd6+276];
	xor.b32  	%r934, %r934, %r656;
$L__BB1_33:
	and.b32  	%r658, %r557, 16384;
	setp.eq.s32 	%p18, %r658, 0;
	@%p18 bra 	$L__BB1_35;
	ld.global.u32 	%r659, [%rd6+280];
	xor.b32  	%r938, %r938, %r659;
	ld.global.u32 	%r660, [%rd6+284];
	xor.b32  	%r937, %r937, %r660;
	ld.global.u32 	%r661, [%rd6+288];
	xor.b32  	%r936, %r936, %r661;
	ld.global.u32 	%r662, [%rd6+292];
	xor.b32  	%r935, %r935, %r662;
	ld.global.u32 	%r663, [%rd6+296];
	xor.b32  	%r934, %r934, %r663;
$L__BB1_35:
	and.b32  	%r665, %r557, 32768;
	setp.eq.s32 	%p19, %r665, 0;
	@%p19 bra 	$L__BB1_37;
	ld.global.u32 	%r666, [%rd6+300];
	xor.b32  	%r938, %r938, %r666;
	ld.global.u32 	%r667, [%rd6+304];
	xor.b32  	%r937, %r937, %r667;
	ld.global.u32 	%r668, [%rd6+308];
	xor.b32  	%r936, %r936, %r668;
	ld.global.u32 	%r669, [%rd6+312];
	xor.b32  	%r935, %r935, %r669;
	ld.global.u32 	%r670, [%rd6+316];
	xor.b32  	%r934, %r934, %r670;
$L__BB1_37:
	add.s32 	%r933, %r933, 16;
	setp.ne.s32 	%p20, %r933, 32;
	@%p20 bra 	$L__BB1_5;
	mad.lo.s32 	%r671, %r927, -31, %r17;
	add.s32 	%r927, %r671, 1;
	setp.ne.s32 	%p21, %r927, 5;
	@%p21 bra 	$L__BB1_4;
	st.local.u32 	[%rd1+4], %r938;
	st.local.v2.u32 	[%rd1+8], {%r937, %r936};
	st.local.v2.u32 	[%rd1+16], {%r935, %r934};
	setp.eq.s64 	%p22, %rd4, 1;
	@%p22 bra 	$L__BB1_114;
	mov.b32 	%r934, 0;
	mov.u32 	%r1027, %r934;
	mov.u32 	%r1028, %r934;
	mov.u32 	%r1029, %r934;
	mov.u32 	%r938, %r934;
	mov.u32 	%r1019, %r934;
$L__BB1_41:
	mul.wide.u32 	%rd17, %r1019, 4;
	add.s64 	%rd18, %rd1, %rd17;
	ld.local.u32 	%r192, [%rd18+4];
	shl.b32 	%r193, %r1019, 5;
	mov.b32 	%r1025, 0;
$L__BB1_42:
	.pragma "nounroll";
	shr.u32 	%r674, %r192, %r1025;
	and.b32  	%r675, %r674, 1;
	setp.eq.b32 	%p23, %r675, 1;
	not.pred 	%p24, %p23;
	add.s32 	%r676, %r193, %r1025;
	mul.lo.s32 	%r677, %r676, 5;
	mul.wide.u32 	%rd19, %r677, 4;
	add.s64 	%rd7, %rd5, %rd19;
	@%p24 bra 	$L__BB1_44;
	ld.global.u32 	%r678, [%rd7];
	xor.b32  	%r938, %r938, %r678;
	ld.global.u32 	%r679, [%rd7+4];
	xor.b32  	%r1029, %r1029, %r679;
	ld.global.u32 	%r680, [%rd7+8];
	xor.b32  	%r1028, %r1028, %r680;
	ld.global.u32 	%r681, [%rd7+12];
	xor.b32  	%r1027, %r1027, %r681;
	ld.global.u32 	%r682, [%rd7+16];
	xor.b32  	%r934, %r934, %r682;
$L__BB1_44:
	and.b32  	%r684, %r674, 2;
	setp.eq.s32 	%p25, %r684, 0;
	@%p25 bra 	$L__BB1_46;
	ld.global.u32 	%r685, [%rd7+20];
	xor.b32  	%r938, %r938, %r685;
	ld.global.u32 	%r686, [%rd7+24];
	xor.b32  	%r1029, %r1029, %r686;
	ld.global.u32 	%r687, [%rd7+28];
	xor.b32  	%r1028, %r1028, %r687;
	ld.global.u32 	%r688, [%rd7+32];
	xor.b32  	%r1027, %r1027, %r688;
	ld.global.u32 	%r689, [%rd7+36];
	xor.b32  	%r934, %r934, %r689;
$L__BB1_46:
	and.b32  	%r691, %r674, 4;
	setp.eq.s32 	%p26, %r691, 0;
	@%p26 bra 	$L__BB1_48;
	ld.global.u32 	%r692, [%rd7+40];
	xor.b32  	%r938, %r938, %r692;
	ld.global.u32 	%r693, [%rd7+44];
	xor.b32  	%r1029, %r1029, %r693;
	ld.global.u32 	%r694, [%rd7+48];
	xor.b32  	%r1028, %r1028, %r694;
	ld.global.u32 	%r695, [%rd7+52];
	xor.b32  	%r1027, %r1027, %r695;
	ld.global.u32 	%r696, [%rd7+56];
	xor.b32  	%r934, %r934, %r696;
$L__BB1_48:
	and.b32  	%r698, %r674, 8;
	setp.eq.s32 	%p27, %r698, 0;
	@%p27 bra 	$L__BB1_50;
	ld.global.u32 	%r699, [%rd7+60];
	xor.b32  	%r938, %r938, %r699;
	ld.global.u32 	%r700, [%rd7+64];
	xor.b32  	%r1029, %r1029, %r700;
	ld.global.u32 	%r701, [%rd7+68];
	xor.b32  	%r1028, %r1028, %r701;
	ld.global.u32 	%r702, [%rd7+72];
	xor.b32  	%r1027, %r1027, %r702;
	ld.global.u32 	%r703, [%rd7+76];
	xor.b32  	%r934, %r934, %r703;
$L__BB1_50:
	and.b32  	%r705, %r674, 16;
	setp.eq.s32 	%p28, %r705, 0;
	@%p28 bra 	$L__BB1_52;
	ld.global.u32 	%r706, [%rd7+80];
	xor.b32  	%r938, %r938, %r706;
	ld.global.u32 	%r707, [%rd7+84];
	xor.b32  	%r1029, %r1029, %r707;
	ld.global.u32 	%r708, [%rd7+88];
	xor.b32  	%r1028, %r1028, %r708;
	ld.global.u32 	%r709, [%rd7+92];
	xor.b32  	%r1027, %r1027, %r709;
	ld.global.u32 	%r710, [%rd7+96];
	xor.b32  	%r934, %r934, %r710;
$L__BB1_52:
	and.b32  	%r712, %r674, 32;
	setp.eq.s32 	%p29, %r712, 0;
	@%p29 bra 	$L__BB1_54;
	ld.global.u32 	%r713, [%rd7+100];
	xor.b32  	%r938, %r938, %r713;
	ld.global.u32 	%r714, [%rd7+104];
	xor.b32  	%r1029, %r1029, %r714;
	ld.global.u32 	%r715, [%rd7+108];
	xor.b32  	%r1028, %r1028, %r715;
	ld.global.u32 	%r716, [%rd7+112];
	xor.b32  	%r1027, %r1027, %r716;
	ld.global.u32 	%r717, [%rd7+116];
	xor.b32  	%r934, %r934, %r717;
$L__BB1_54:
	and.b32  	%r719, %r674, 64;
	setp.eq.s32 	%p30, %r719, 0;
	@%p30 bra 	$L__BB1_56;
	ld.global.u32 	%r720, [%rd7+120];
	xor.b32  	%r938, %r938, %r720;
	ld.global.u32 	%r721, [%rd7+124];
	xor.b32  	%r1029, %r1029, %r721;
	ld.global.u32 	%r722, [%rd7+128];
	xor.b32  	%r1028, %r1028, %r722;
	ld.global.u32 	%r723, [%rd7+132];
	xor.b32  	%r1027, %r1027, %r723;
	ld.global.u32 	%r724, [%rd7+136];
	xor.b32  	%r934, %r934, %r724;
$L__BB1_56:
	and.b32  	%r726, %r674, 128;
	setp.eq.s32 	%p31, %r726, 0;
	@%p31 bra 	$L__BB1_58;
	ld.global.u32 	%r727, [%rd7+140];
	xor.b32  	%r938, %r938, %r727;
	ld.global.u32 	%r728, [%rd7+144];
	xor.b32  	%r1029, %r1029, %r728;
	ld.global.u32 	%r729, [%rd7+148];
	xor.b32  	%r1028, %r1028, %r729;
	ld.global.u32 	%r730, [%rd7+152];
	xor.b32  	%r1027, %r1027, %r730;
	ld.global.u32 	%r731, [%rd7+156];
	xor.b32  	%r934, %r934, %r731;
$L__BB1_58:
	and.b32  	%r733, %r674, 256;
	setp.eq.s32 	%p32, %r733, 0;
	@%p32 bra 	$L__BB1_60;
	ld.global.u32 	%r734, [%rd7+160];
	xor.b32  	%r938, %r938, %r734;
	ld.global.u32 	%r735, [%rd7+164];
	xor.b32  	%r1029, %r1029, %r735;
	ld.global.u32 	%r736, [%rd7+168];
	xor.b32  	%r1028, %r1028, %r736;
	ld.global.u32 	%r737, [%rd7+172];
	xor.b32  	%r1027, %r1027, %r737;
	ld.global.u32 	%r738, [%rd7+176];
	xor.b32  	%r934, %r934, %r738;
$L__BB1_60:
	and.b32  	%r740, %r674, 512;
	setp.eq.s32 	%p33, %r740, 0;
	@%p33 bra 	$L__BB1_62;
	ld.global.u32 	%r741, [%rd7+180];
	xor.b32  	%r938, %r938, %r741;
	ld.global.u32 	%r742, [%rd7+184];
	xor.b32  	%r1029, %r1029, %r742;
	ld.global.u32 	%r743, [%rd7+188];
	xor.b32  	%r1028, %r1028, %r743;
	ld.global.u32 	%r744, [%rd7+192];
	xor.b32  	%r1027, %r1027, %r744;
	ld.global.u32 	%r745, [%rd7+196];
	xor.b32  	%r934, %r934, %r745;
$L__BB1_62:
	and.b32  	%r747, %r674, 1024;
	setp.eq.s32 	%p34, %r747, 0;
	@%p34 bra 	$L__BB1_64;
	ld.global.u32 	%r748, [%rd7+200];
	xor.b32  	%r938, %r938, %r748;
	ld.global.u32 	%r749, [%rd7+204];
	xor.b32  	%r1029, %r1029, %r749;
	ld.global.u32 	%r750, [%rd7+208];
	xor.b32  	%r1028, %r1028, %r750;
	ld.global.u32 	%r751, [%rd7+212];
	xor.b32  	%r1027, %r1027, %r751;
	ld.global.u32 	%r752, [%rd7+216];
	xor.b32  	%r934, %r934, %r752;
$L__BB1_64:
	and.b32  	%r754, %r674, 2048;
	setp.eq.s32 	%p35, %r754, 0;
	@%p35 bra 	$L__BB1_66;
	ld.global.u32 	%r755, [%rd7+220];
	xor.b32  	%r938, %r938, %r755;
	ld.global.u32 	%r756, [%rd7+224];
	xor.b32  	%r1029, %r1029, %r756;
	ld.global.u32 	%r757, [%rd7+228];
	xor.b32  	%r1028, %r1028, %r757;
	ld.global.u32 	%r758, [%rd7+232];
	xor.b32  	%r1027, %r1027, %r758;
	ld.global.u32 	%r759, [%rd7+236];
	xor.b32  	%r934, %r934, %r759;
$L__BB1_66:
	and.b32  	%r761, %r674, 4096;
	setp.eq.s32 	%p36, %r761, 0;
	@%p36 bra 	$L__BB1_68;
	ld.global.u32 	%r762, [%rd7+240];
	xor.b32  	%r938, %r938, %r762;
	ld.global.u32 	%r763, [%rd7+244];
	xor.b32  	%r1029, %r1029, %r763;
	ld.global.u32 	%r764, [%rd7+248];
	xor.b32  	%r1028, %r1028, %r764;
	ld.global.u32 	%r765, [%rd7+252];
	xor.b32  	%r1027, %r1027, %r765;
	ld.global.u32 	%r766, [%rd7+256];
	xor.b32  	%r934, %r934, %r766;
$L__BB1_68:
	and.b32  	%r768, %r674, 8192;
	setp.eq.s32 	%p37, %r768, 0;
	@%p37 bra 	$L__BB1_70;
	ld.global.u32 	%r769, [%rd7+260];
	xor.b32  	%r938, %r938, %r769;
	ld.global.u32 	%r770, [%rd7+264];
	xor.b32  	%r1029, %r1029, %r770;
	ld.global.u32 	%r771, [%rd7+268];
	xor.b32  	%r1028, %r1028, %r771;
	ld.global.u32 	%r772, [%rd7+272];
	xor.b32  	%r1027, %r1027, %r772;
	ld.global.u32 	%r773, [%rd7+276];
	xor.b32  	%r934, %r934, %r773;
$L__BB1_70:
	and.b32  	%r775, %r674, 16384;
	setp.eq.s32 	%p38, %r775, 0;
	@%p38 bra 	$L__BB1_72;
	ld.global.u32 	%r776, [%rd7+280];
	xor.b32  	%r938, %r938, %r776;
	ld.global.u32 	%r777, [%rd7+284];
	xor.b32  	%r1029, %r1029, %r777;
	ld.global.u32 	%r778, [%rd7+288];
	xor.b32  	%r1028, %r1028, %r778;
	ld.global.u32 	%r779, [%rd7+292];
	xor.b32  	%r1027, %r1027, %r779;
	ld.global.u32 	%r780, [%rd7+296];
	xor.b32  	%r934, %r934, %r780;
$L__BB1_72:
	and.b32  	%r782, %r674, 32768;
	setp.eq.s32 	%p39, %r782, 0;
	@%p39 bra 	$L__BB1_74;
	ld.global.u32 	%r783, [%rd7+300];
	xor.b32  	%r938, %r938, %r783;
	ld.global.u32 	%r784, [%rd7+304];
	xor.b32  	%r1029, %r1029, %r784;
	ld.global.u32 	%r785, [%rd7+308];
	xor.b32  	%r1028, %r1028, %r785;
	ld.global.u32 	%r786, [%rd7+312];
	xor.b32  	%r1027, %r1027, %r786;
	ld.global.u32 	%r787, [%rd7+316];
	xor.b32  	%r934, %r934, %r787;
$L__BB1_74:
	add.s32 	%r1025, %r1025, 16;
	setp.ne.s32 	%p40, %r1025, 32;
	@%p40 bra 	$L__BB1_42;
	mad.lo.s32 	%r788, %r1019, -31, %r193;
	add.s32 	%r1019, %r788, 1;
	setp.ne.s32 	%p41, %r1019, 5;
	@%p41 bra 	$L__BB1_41;
	st.local.u32 	[%rd1+4], %r938;
	st.local.v2.u32 	[%rd1+8], {%r1029, %r1028};
	st.local.v2.u32 	[%rd1+16], {%r1027, %r934};
	setp.ne.s64 	%p42, %rd4, 3;
	@%p42 bra 	$L__BB1_114;
	mov.b32 	%r934, 0;
	mov.u32 	%r1119, %r934;
	mov.u32 	%r1120, %r934;
	mov.u32 	%r1121, %r934;
	mov.u32 	%r938, %r934;
	mov.u32 	%r1111, %r934;
$L__BB1_78:
	mul.wide.u32 	%rd20, %r1111, 4;
	add.s64 	%rd21, %rd1, %rd20;
	ld.local.u32 	%r368, [%rd21+4];
	shl.b32 	%r369, %r1111, 5;
	mov.b32 	%r1117, 0;
$L__BB1_79:
	.pragma "nounroll";
	shr.u32 	%r791, %r368, %r1117;
	and.b32  	%r792, %r791, 1;
	setp.eq.b32 	%p43, %r792, 1;
	not.pred 	%p44, %p43;
	add.s32 	%r793, %r369, %r1117;
	mul.lo.s32 	%r794, %r793, 5;
	mul.wide.u32 	%rd22, %r794, 4;
	add.s64 	%rd8, %rd5, %rd22;
	@%p44 bra 	$L__BB1_81;
	ld.global.u32 	%r795, [%rd8];
	xor.b32  	%r938, %r938, %r795;
	ld.global.u32 	%r796, [%rd8+4];
	xor.b32  	%r1121, %r1121, %r796;
	ld.global.u32 	%r797, [%rd8+8];
	xor.b32  	%r1120, %r1120, %r797;
	ld.global.u32 	%r798, [%rd8+12];
	xor.b32  	%r1119, %r1119, %r798;
	ld.global.u32 	%r799, [%rd8+16];
	xor.b32  	%r934, %r934, %r799;
$L__BB1_81:
	and.b32  	%r801, %r791, 2;
	setp.eq.s32 	%p45, %r801, 0;
	@%p45 bra 	$L__BB1_83;
	ld.global.u32 	%r802, [%rd8+20];
	xor.b32  	%r938, %r938, %r802;
	ld.global.u32 	%r803, [%rd8+24];
	xor.b32  	%r1121, %r1121, %r803;
	ld.global.u32 	%r804, [%rd8+28];
	xor.b32  	%r1120, %r1120, %r804;
	ld.global.u32 	%r805, [%rd8+32];
	xor.b32  	%r1119, %r1119, %r805;
	ld.global.u32 	%r806, [%rd8+36];
	xor.b32  	%r934, %r934, %r806;
$L__BB1_83:
	and.b32  	%r808, %r791, 4;
	setp.eq.s32 	%p46, %r808, 0;
	@%p46 bra 	$L__BB1_85;
	ld.global.u32 	%r809, [%rd8+40];
	xor.b32  	%r938, %r938, %r809;
	ld.global.u32 	%r810, [%rd8+44];
	xor.b32  	%r1121, %r1121, %r810;
	ld.global.u32 	%r811, [%rd8+48];
	xor.b32  	%r1120, %r1120, %r811;
	ld.global.u32 	%r812, [%rd8+52];
	xor.b32  	%r1119, %r1119, %r812;
	ld.global.u32 	%r813, [%rd8+56];
	xor.b32  	%r934, %r934, %r813;
$L__BB1_85:
	and.b32  	%r815, %r791, 8;
	setp.eq.s32 	%p47, %r815, 0;
	@%p47 bra 	$L__BB1_87;
	ld.global.u32 	%r816, [%rd8+60];
	xor.b32  	%r938, %r938, %r816;
	ld.global.u32 	%r817, [%rd8+64];
	xor.b32  	%r1121, %r1121, %r817;
	ld.global.u32 	%r818, [%rd8+68];
	xor.b32  	%r1120, %r1120, %r818;
	ld.global.u32 	%r819, [%rd8+72];
	xor.b32  	%r1119, %r1119, %r819;
	ld.global.u32 	%r820, [%rd8+76];
	xor.b32  	%r934, %r934, %r820;
$L__BB1_87:
	and.b32  	%r822, %r791, 16;
	setp.eq.s32 	%p48, %r822, 0;
	@%p48 bra 	$L__BB1_89;
	ld.global.u32 	%r823, [%rd8+80];
	xor.b32  	%r938, %r938, %r823;
	ld.global.u32 	%r824, [%rd8+84];
	xor.b32  	%r1121, %r1121, %r824;
	ld.global.u32 	%r825, [%rd8+88];
	xor.b32  	%r1120, %r1120, %r825;
	ld.global.u32 	%r826, [%rd8+92];
	xor.b32  	%r1119, %r1119, %r826;
	ld.global.u32 	%r827, [%rd8+96];
	xor.b32  	%r934, %r934, %r827;
$L__BB1_89:
	and.b32  	%r829, %r791, 32;
	setp.eq.s32 	%p49, %r829, 0;
	@%p49 bra 	$L__BB1_91;
	ld.global.u32 	%r830, [%rd8+100];
	xor.b32  	%r938, %r938, %r830;
	ld.global.u32 	%r831, [%rd8+104];
	xor.b32  	%r1121, %r1121, %r831;
	ld.global.u32 	%r832, [%rd8+108];
	xor.b32  	%r1120, %r1120, %r832;
	ld.global.u32 	%r833, [%rd8+112];
	xor.b32  	%r1119, %r1119, %r833;
	ld.global.u32 	%r834, [%rd8+116];
	xor.b32  	%r934, %r934, %r834;
$L__BB1_91:
	and.b32  	%r836, %r791, 64;
	setp.eq.s32 	%p50, %r836, 0;
	@%p50 bra 	$L__BB1_93;
	ld.global.u32 	%r837, [%rd8+120];
	xor.b32  	%r938, %r938, %r837;
	ld.global.u32 	%r838, [%rd8+124];
	xor.b32  	%r1121, %r1121, %r838;
	ld.global.u32 	%r839, [%rd8+128];
	xor.b32  	%r1120, %r1120, %r839;
	ld.global.u32 	%r840, [%rd8+132];
	xor.b32  	%r1119, %r1119, %r840;
	ld.global.u32 	%r841, [%rd8+136];
	xor.b32  	%r934, %r934, %r841;
$L__BB1_93:
	and.b32  	%r843, %r791, 128;
	setp.eq.s32 	%p51, %r843, 0;
	@%p51 bra 	$L__BB1_95;
	ld.global.u32 	%r844, [%rd8+140];
	xor.b32  	%r938, %r938, %r844;
	ld.global.u32 	%r845, [%rd8+144];
	xor.b32  	%r1121, %r1121, %r845;
	ld.global.u32 	%r846, [%rd8+148];
	xor.b32  	%r1120, %r1120, %r846;
	ld.global.u32 	%r847, [%rd8+152];
	xor.b32  	%r1119, %r1119, %r847;
	ld.global.u32 	%r848, [%rd8+156];
	xor.b32  	%r934, %r934, %r848;
$L__BB1_95:
	and.b32  	%r850, %r791, 256;
	setp.eq.s32 	%p52, %r850, 0;
	@%p52 bra 	$L__BB1_97;
	ld.global.u32 	%r851, [%rd8+160];
	xor.b32  	%r938, %r938, %r851;
	ld.global.u32 	%r852, [%rd8+164];
	xor.b32  	%r1121, %r1121, %r852;
	ld.global.u32 	%r853, [%rd8+168];
	xor.b32  	%r1120, %r1120, %r853;
	ld.global.u32 	%r854, [%rd8+172];
	xor.b32  	%r1119, %r1119, %r854;
	ld.global.u32 	%r855, [%rd8+176];
	xor.b32  	%r934, %r934, %r855;
$L__BB1_97:
	and.b32  	%r857, %r791, 512;
	setp.eq.s32 	%p53, %r857, 0;
	@%p53 bra 	$L__BB1_99;
	ld.global.u32 	%r858, [%rd8+180];
	xor.b32  	%r938, %r938, %r858;
	ld.global.u32 	%r859, [%rd8+184];
	xor.b32  	%r1121, %r1121, %r859;
	ld.global.u32 	%r860, [%rd8+188];
	xor.b32  	%r1120, %r1120, %r860;
	ld.global.u32 	%r861, [%rd8+192];
	xor.b32  	%r1119, %r1119, %r861;
	ld.global.u32 	%r862, [%rd8+196];
	xor.b32  	%r934, %r934, %r862;
$L__BB1_99:
	and.b32  	%r864, %r791, 1024;
	setp.eq.s32 	%p54, %r864, 0;
	@%p54 bra 	$L__BB1_101;
	ld.global.u32 	%r865, [%rd8+200];
	xor.b32  	%r938, %r938, %r865;
	ld.global.u32 	%r866, [%rd8+204];
	xor.b32  	%r1121, %r1121, %r866;
	ld.global.u32 	%r867, [%rd8+208];
	xor.b32  	%r1120, %r1120, %r867;
	ld.global.u32 	%r868, [%rd8+212];
	xor.b32  	%r1119, %r1119, %r868;
	ld.global.u32 	%r869, [%rd8+216];
	xor.b32  	%r934, %r934, %r869;
$L__BB1_101:
	and.b32  	%r871, %r791, 2048;
	setp.eq.s32 	%p55, %r871, 0;
	@%p55 bra 	$L__BB1_103;
	ld.global.u32 	%r872, [%rd8+220];
	xor.b32  	%r938, %r938, %r872;
	ld.global.u32 	%r873, [%rd8+224];
	xor.b32  	%r1121, %r1121, %r873;
	ld.global.u32 	%r874, [%rd8+228];
	xor.b32  	%r1120, %r1120, %r874;
	ld.global.u32 	%r875, [%rd8+232];
	xor.b32  	%r1119, %r1119, %r875;
	ld.global.u32 	%r876, [%rd8+236];
	xor.b32  	%r934, %r934, %r876;
$L__BB1_103:
	and.b32  	%r878, %r791, 4096;
	setp.eq.s32 	%p56, %r878, 0;
	@%p56 bra 	$L__BB1_105;
	ld.global.u32 	%r879, [%rd8+240];
	xor.b32  	%r938, %r938, %r879;
	ld.global.u32 	%r880, [%rd8+244];
	xor.b32  	%r1121, %r1121, %r880;
	ld.global.u32 	%r881, [%rd8+248];
	xor.b32  	%r1120, %r1120, %r881;
	ld.global.u32 	%r882, [%rd8+252];
	xor.b32  	%r1119, %r1119, %r882;
	ld.global.u32 	%r883, [%rd8+256];
	xor.b32  	%r934, %r934, %r883;
$L__BB1_105:
	and.b32  	%r885, %r791, 8192;
	setp.eq.s32 	%p57, %r885, 0;
	@%p57 bra 	$L__BB1_107;
	ld.global.u32 	%r886, [%rd8+260];
	xor.b32  	%r938, %r938, %r886;
	ld.global.u32 	%r887, [%rd8+264];
	xor.b32  	%r1121, %r1121, %r887;
	ld.global.u32 	%r888, [%rd8+268];
	xor.b32  	%r1120, %r1120, %r888;
	ld.global.u32 	%r889, [%rd8+272];
	xor.b32  	%r1119, %r1119, %r889;
	ld.global.u32 	%r890, [%rd8+276];
	xor.b32  	%r934, %r934, %r890;
$L__BB1_107:
	and.b32  	%r892, %r791, 16384;
	setp.eq.s32 	%p58, %r892, 0;
	@%p58 bra 	$L__BB1_109;
	ld.global.u32 	%r893, [%rd8+280];
	xor.b32  	%r938, %r938, %r893;
	ld.global.u32 	%r894, [%rd8+284];
	xor.b32  	%r1121, %r1121, %r894;
	ld.global.u32 	%r895, [%rd8+288];
	xor.b32  	%r1120, %r1120, %r895;
	ld.global.u32 	%r896, [%rd8+292];
	xor.b32  	%r1119, %r1119, %r896;
	ld.global.u32 	%r897, [%rd8+296];
	xor.b32  	%r934, %r934, %r897;
$L__BB1_109:
	and.b32  	%r899, %r791, 32768;
	setp.eq.s32 	%p59, %r899, 0;
	@%p59 bra 	$L__BB1_111;
	ld.global.u32 	%r900, [%rd8+300];
	xor.b32  	%r938, %r938, %r900;
	ld.global.u32 	%r901, [%rd8+304];
	xor.b32  	%r1121, %r1121, %r901;
	ld.global.u32 	%r902, [%rd8+308];
	xor.b32  	%r1120, %r1120, %r902;
	ld.global.u32 	%r903, [%rd8+312];
	xor.b32  	%r1119, %r1119, %r903;
	ld.global.u32 	%r904, [%rd8+316];
	xor.b32  	%r934, %r934, %r904;
$L__BB1_111:
	add.s32 	%r1117, %r1117, 16;
	setp.ne.s32 	%p60, %r1117, 32;
	@%p60 bra 	$L__BB1_79;
	mad.lo.s32 	%r905, %r1111, -31, %r369;
	add.s32 	%r1111, %r905, 1;
	setp.ne.s32 	%p61, %r1111, 5;
	@%p61 bra 	$L__BB1_78;
	st.local.u32 	[%rd1+4], %r938;
	st.local.v2.u32 	[%rd1+8], {%r1121, %r1120};
	st.local.v2.u32 	[%rd1+16], {%r1119, %r934};
$L__BB1_114:
	shr.u64 	%rd30, %rd3, 2;
	add.s32 	%r921, %r921, 1;
	setp.gt.u64 	%p62, %rd3, 3;
	@%p62 bra 	$L__BB1_2;
$L__BB1_115:
	ld.global.u64 	%rd23, [nodes];
	shr.u32 	%r906, %r938, 2;
	xor.b32  	%r907, %r906, %r938;
	shl.b32 	%r908, %r934, 4;
	shl.b32 	%r909, %r907, 1;
	xor.b32  	%r910, %r909, %r908;
	xor.b32  	%r911, %r910, %r907;
	xor.b32  	%r912, %r911, %r934;
	add.s32 	%r913, %r4, %r912;
	add.s32 	%r914, %r913, 362437;
	mul.hi.u32 	%r915, %r914, -858993459;
	shr.u32 	%r916, %r915, 3;
	mul.lo.s32 	%r917, %r916, 10;
	sub.s32 	%r918, %r914, %r917;
	mul.wide.u32 	%rd24, %r918, 32;
	add.s64 	%rd25, %rd23, %rd24;
	mul.wide.u32 	%rd26, %r1, 32;
	add.s64 	%rd27, %rd23, %rd26;
	mul.wide.u32 	%rd28, %r2, 8;
	add.s64 	%rd29, %rd27, %rd28;
	st.u64 	[%rd29], %rd25;
	ret;

}


// ===== COMPILED SASS (sm_100) =====

	.target	sm_100

	.elftype	@"ET_EXEC"


//--------------------- .note.nv.tkinfo           --------------------------
	.section	.note.nv.tkinfo,"",@"SHT_NOTE"
	.sectionflags	@"SHF_NOTE_NV_TKINFO"
	.tkinfo
        /*0018*/ 	.word	0x00000002
        /*0030*/ 	.string	""
        /*0030*/ 	.string	"ptxas"
        /*0030*/ 	.string	"Cuda compilation tools, release 13.0, V13.0.88"
        /*0030*/ 	.string	"Build cuda_13.0.r13.0/compiler.36424714_0"
        /*0030*/ 	.string	"-arch sm_100 -m 64 "



//--------------------- .note.nv.cuinfo           --------------------------
	.section	.note.nv.cuinfo,"",@"SHT_NOTE"
	.sectionflags	@"SHF_NOTE_NV_CUINFO"
        /*0018*/ 	.short	0x0002
        /*001a*/ 	.short	0x0064
        /*001c*/ 	.short	0x0082
	.zero		2


//--------------------- .nv.info                  --------------------------
	.section	.nv.info,"",@"SHT_CUDA_INFO"
	.align	4


	//----- nvinfo : EIATTR_REGCOUNT
	.align		4
        /*0000*/ 	.byte	0x04, 0x2f
        /*0002*/ 	.short	(.L_11 - .L_10)
	.align		4
.L_10:
        /*0004*/ 	.word	index@(_Z10allocNodesv)
        /*0008*/ 	.word	0x00000004


	//----- nvinfo : EIATTR_FRAME_SIZE
	.align		4
.L_11:
        /*000c*/ 	.byte	0x04, 0x11
        /*000e*/ 	.short	(.L_13 - .L_12)
	.align		4
.L_12:
        /*0010*/ 	.word	index@(_Z10allocNodesv)
        /*0014*/ 	.word	0x00000000


	//----- nvinfo : EIATTR_REGCOUNT
	.align		4
.L_13:
        /*0018*/ 	.byte	0x04, 0x2f
        /*001a*/ 	.short	(.L_15 - .L_14)
	.align		4
.L_14:
        /*001c*/ 	.word	index@(_Z16initializeRandomv)
        /*0020*/ 	.word	0x0000001f


	//----- nvinfo : EIATTR_FRAME_SIZE
	.align		4
.L_15:
        /*0024*/ 	.byte	0x04, 0x11
        /*0026*/ 	.short	(.L_17 - .L_16)
	.align		4
.L_16:
        /*0028*/ 	.word	index@(_Z16initializeRandomv)
        /*002c*/ 	.word	0x00000030


	//----- nvinfo : EIATTR_MIN_STACK_SIZE
	.align		4
.L_17:
        /*0030*/ 	.byte	0x04, 0x12
        /*0032*/ 	.short	(.L_19 - .L_18)
	.align		4
.L_18:
        /*0034*/ 	.word	index@(_Z16initializeRandomv)
        /*0038*/ 	.word	0x00000030


	//----- nvinfo : EIATTR_MIN_STACK_SIZE
	.align		4
.L_19:
        /*003c*/ 	.byte	0x04, 0x12
        /*003e*/ 	.short	(.L_21 - .L_20)
	.align		4
.L_20:
        /*0040*/ 	.word	index@(_Z10allocNodesv)
        /*0044*/ 	.word	0x00000000
.L_21:


//--------------------- .nv.compat                --------------------------
	.section	.nv.compat,"",@"SHT_CUDA_COMPAT_INFO"
	.align	4
        /*0000*/ 	.byte	0x02, 0x09, 0x00, 0x00, 0x02, 0x02, 0x01, 0x00, 0x02, 0x05, 0x05, 0x00, 0x03, 0x07, 0x01, 0x01
        /*0010*/ 	.byte	0x02, 0x03, 0x00, 0x00, 0x02, 0x06, 0x01, 0x00, 0x04, 0x0b, 0x08, 0x00, 0x09, 0x00, 0x00, 0x00
        /*0020*/ 	.byte	0x00, 0x00, 0x00, 0x00


//--------------------- .nv.info._Z16initializeRandomv --------------------------
	.section	.nv.info._Z16initializeRandomv,"",@"SHT_CUDA_INFO"
	.sectionflags	@""
	.align	4


	//----- nvinfo : EIATTR_CUDA_API_VERSION
	.align		4
        /*0000*/ 	.byte	0x04, 0x37
        /*0002*/ 	.short	(.L_23 - .L_22)
.L_22:
        /*0004*/ 	.word	0x00000082


	//----- nvinfo : EIATTR_SPARSE_MMA_MASK
	.align		4
.L_23:
        /*0008*/ 	.byte	0x03, 0x50
        /*000a*/ 	.short	0x0000


	//----- nvinfo : EIATTR_MAXREG_COUNT
	.align		4
        /*000c*/ 	.byte	0x03, 0x1b
        /*000e*/ 	.short	0x00ff


	//----- nvinfo : EIATTR_MERCURY_ISA_VERSION
	.align		4
        /*0010*/ 	.byte	0x03, 0x5f
        /*0012*/ 	.short	0x0101


	//----- nvinfo : EIATTR_VRC_CTA_INIT_COUNT
	.align		4
        /*0014*/ 	.byte	0x02, 0x4a
	.zero		1
	.zero		1


	//----- nvinfo : EIATTR_EXIT_INSTR_OFFSETS
	.align		4
        /*0018*/ 	.byte	0x04, 0x1c
        /*001a*/ 	.short	(.L_25 - .L_24)


	//   ....[0]....
.L_24:
        /*001c*/ 	.word	0x00002780


	//----- nvinfo : EIATTR_CRS_STACK_SIZE
	.align		4
.L_25:
        /*0020*/ 	.byte	0x04, 0x1e
        /*0022*/ 	.short	(.L_27 - .L_26)
.L_26:
        /*0024*/ 	.word	0x00000000


	//----- nvinfo : EIATTR_SW_WAR
	.align		4
.L_27:
        /*0028*/ 	.byte	0x04, 0x36
        /*002a*/ 	.short	(.L_29 - .L_28)
.L_28:
        /*002c*/ 	.word	0x00000008
.L_29:


//--------------------- .nv.info._Z10allocNodesv  --------------------------
	.section	.nv.info._Z10allocNodesv,"",@"SHT_CUDA_INFO"
	.sectionflags	@""
	.align	4


	//----- nvinfo : EIATTR_CUDA_API_VERSION
	.align		4
        /*0000*/ 	.byte	0x04, 0x37
        /*0002*/ 	.short	(.L_31 - .L_30)
.L_30:
        /*0004*/ 	.word	0x00000082


	//----- nvinfo : EIATTR_SPARSE_MMA_MASK
	.align		4
.L_31:
        /*0008*/ 	.byte	0x03, 0x50
        /*000a*/ 	.short	0x0000


	//----- nvinfo : EIATTR_MAXREG_COUNT
	.align		4
        /*000c*/ 	.byte	0x03, 0x1b
        /*000e*/ 	.short	0x00ff


	//----- nvinfo : EIATTR_MERCURY_ISA_VERSION
	.align		4
        /*0010*/ 	.byte	0x03, 0x5f
        /*0012*/ 	.short	0x0101


	//----- nvinfo : EIATTR_VRC_CTA_INIT_COUNT
	.align		4
        /*0014*/ 	.byte	0x02, 0x4a
	.zero		1
	.zero		1


	//----- nvinfo : EIATTR_EXIT_INSTR_OFFSETS
	.align		4
        /*0018*/ 	.byte	0x04, 0x1c
        /*001a*/ 	.short	(.L_33 - .L_32)


	//   ....[0]....
.L_32:
        /*001c*/ 	.word	0x00000010


	//----- nvinfo : EIATTR_SW_WAR
	.align		4
.L_33:
        /*0020*/ 	.byte	0x04, 0x36
        /*0022*/ 	.short	(.L_35 - .L_34)
.L_34:
        /*0024*/ 	.word	0x00000008
.L_35:


//--------------------- .nv.callgraph             --------------------------
	.section	.nv.callgraph,"",@"SHT_CUDA_CALLGRAPH"
	.align	4
	.sectionentsize	8
	.align		4
        /*0000*/ 	.word	0x00000000
	.align		4
        /*0004*/ 	.word	0xffffffff
	.align		4
        /*0008*/ 	.word	0x00000000
	.align		4
        /*000c*/ 	.word	0xfffffffe
	.align		4
        /*0010*/ 	.word	0x00000000
	.align		4
        /*0014*/ 	.word	0xfffffffd
	.align		4
        /*0018*/ 	.word	0x00000000
	.align		4
        /*001c*/ 	.word	0xfffffffc


//--------------------- .nv.constant4             --------------------------
	.section	.nv.constant4,"a",@progbits
	.align	8
	.align		8
.nv.constant4:
        /*0000*/ 	.dword	precalc_xorwow_matrix
	.align		8
        /*0008*/ 	.dword	precalc_xorwow_offset_matrix
	.align		8
        /*0010*/ 	.dword	mrg32k3aM1
	.align		8
        /*0018*/ 	.dword	mrg32k3aM2
	.align		8
        /*0020*/ 	.dword	mrg32k3aM1SubSeq
	.align		8
        /*0028*/ 	.dword	mrg32k3aM2SubSeq
	.align		8
        /*0030*/ 	.dword	mrg32k3aM1Seq
	.align		8
        /*0038*/ 	.dword	mrg32k3aM2Seq
	.align		8
        /*0040*/ 	.dword	nodes


//--------------------- .nv.constant3             --------------------------
	.section	.nv.constant3,"a",@progbits
	.align	8
.nv.constant3:
	.type		__cr_lgamma_table,@object
	.size		__cr_lgamma_table,(.L_8 - __cr_lgamma_table)
__cr_lgamma_table:
        /*0000*/ 	.byte	0x00, 0x00, 0x00, 0x00, 0x00, 0x00, 0x00, 0x00, 0x00, 0x00, 0x00, 0x00, 0x00, 0x00, 0x00, 0x00
        /*0010*/ 	.byte	0xef, 0x39, 0xfa, 0xfe, 0x42, 0x2e, 0xe6, 0x3f, 0x02, 0x20, 0x2a, 0xfa, 0x0b, 0xab, 0xfc, 0x3f
        /*0020*/ 	.byte	0xf9, 0x2c, 0x92, 0x7c, 0xa7, 0x6c, 0x09, 0x40, 0xc9, 0x79, 0x44, 0x3c, 0x64, 0x26, 0x13, 0x40
        /*0030*/ 	.byte	0xca, 0x01, 0xcf, 0x3a, 0x27, 0x51, 0x1a, 0x40, 0x30, 0xcc, 0x2d, 0xf3, 0xe1, 0x0c, 0x21, 0x40
        /*0040*/ 	.byte	0x0d, 0xb7, 0xfc, 0x82, 0x8e, 0x35, 0x25, 0x40
.L_8:


//--------------------- .text._Z16initializeRandomv --------------------------
	.section	.text._Z16initializeRandomv,"ax",@progbits
	.align	128
        .global         _Z16initializeRandomv
        .type           _Z16initializeRandomv,@function
        .size           _Z16initializeRandomv,(.L_x_13 - _Z16initializeRandomv)
        .other          _Z16initializeRandomv,@"STO_CUDA_ENTRY STV_DEFAULT"
_Z16initializeRandomv:
.text._Z16initializeRandomv:
[----:B------:R-:W0:Y:S01]  /*0000*/  LDC R1, c[0x0][0x37c] ;  /* 0x0000df00ff017b82 */ /* 0x000e220000000800 */
[----:B------:R-:W1:Y:S01]  /*0010*/  S2R R10, SR_CTAID.X ;  /* 0x00000000000a7919 */ /* 0x000e620000002500 */
[----:B0-----:R-:W-:Y:S01]  /*0020*/  VIADD R1, R1, 0xffffffd0 ;  /* 0xffffffd001017836 */ /* 0x001fe20000000000 */
[----:B------:R-:W0:Y:S01]  /*0030*/  LDCU.64 UR6, c[0x0][0x358] ;  /* 0x00006b00ff0677ac */ /* 0x000e220008000a00 */
[----:B------:R-:W1:Y:S01]  /*0040*/  S2R R9, SR_TID.X ;  /* 0x0000000000097919 */ /* 0x000e620000002100 */
[----:B------:R-:W-:Y:S01]  /*0050*/  CS2R R2, SR_CLOCKLO ;  /* 0x0000000000027805 */ /* 0x000fe20000015000 */
[----:B------:R-:W1:Y:S05]  /*0060*/  LDCU UR4, c[0x0][0x360] ;  /* 0x00006c00ff0477ac */ /* 0x000e6a0008000800 */
[----:B------:R-:W-:Y:S01]  /*0070*/  LOP3.LUT R0, R3, 0xf7dcefdd, RZ, 0x3c, !PT ;  /* 0xf7dcefdd03007812 */ /* 0x000fe200078e3cff */
[----:B------:R-:W-:Y:S01]  /*0080*/  BSSY.RECONVERGENT B0, `(.L_x_0) ;  /* 0x000025e000007945 */ /* 0x000fe20003800200 */
[----:B------:R-:W-:-:S03]  /*0090*/  LOP3.LUT R2, R2, 0xaad26b49, RZ, 0x3c, !PT ;  /* 0xaad26b4902027812 */ /* 0x000fc600078e3cff */
[----:B------:R-:W-:Y:S02]  /*00a0*/  IMAD R0, R0, -0x658354e5, RZ ;  /* 0x9a7cab1b00007824 */ /* 0x000fe400078e02ff */
[----:B------:R-:W-:Y:S02]  /*00b0*/  IMAD R3, R2, 0x4182bed5, RZ ;  /* 0x4182bed502037824 */ /* 0x000fe400078e02ff */
[C---:B------:R-:W-:Y:S01]  /*00c0*/  VIADD R7, R0.reuse, 0x1f123bb5 ;  /* 0x1f123bb500077836 */ /* 0x040fe20000000000 */
[----:B------:R-:W-:Y:S01]  /*00d0*/  LOP3.LUT R4, R0, 0x5491333, RZ, 0x3c, !PT ;  /* 0x0549133300047812 */ /* 0x000fe200078e3cff */
[C---:B------:R-:W-:Y:S01]  /*00e0*/  VIADD R5, R3.reuse, 0x583f19 ;  /* 0x00583f1903057836 */ /* 0x040fe20000000000 */
[C---:B------:R-:W-:Y:S02]  /*00f0*/  IADD3 R2, PT, PT, R3.reuse, 0x64f0c9, R0 ;  /* 0x0064f0c903027810 */ /* 0x040fe40007ffe000 */
[C---:B------:R-:W-:Y:S01]  /*0100*/  LOP3.LUT R6, R3.reuse, 0x159a55e5, RZ, 0x3c, !PT ;  /* 0x159a55e503067812 */ /* 0x040fe200078e3cff */
[----:B------:R-:W-:Y:S01]  /*0110*/  VIADD R3, R3, 0x75bcd15 ;  /* 0x075bcd1503037836 */ /* 0x000fe20000000000 */
[----:B------:R2:W-:Y:S01]  /*0120*/  STL.64 [R1+0x10], R4 ;  /* 0x0000100401007387 */ /* 0x0005e20000100a00 */
[----:B-1----:R-:W-:-:S03]  /*0130*/  IMAD R0, R10, UR4, R9 ;  /* 0x000000040a007c24 */ /* 0x002fc6000f8e0209 */
[----:B------:R2:W-:Y:S02]  /*0140*/  STL.64 [R1+0x8], R6 ;  /* 0x0000080601007387 */ /* 0x0005e40000100a00 */
[----:B------:R-:W-:Y:S02]  /*0150*/  ISETP.NE.AND P0, PT, R0, RZ, PT ;  /* 0x000000ff0000720c */ /* 0x000fe40003f05270 */
[----:B------:R2:W-:Y:S11]  /*0160*/  STL.64 [R1], R2 ;  /* 0x0000000201007387 */ /* 0x0005f60000100a00 */
[----:B0-----:R-:W-:Y:S05]  /*0170*/  @!P0 BRA `(.L_x_1) ;  /* 0x0000002400388947 */ /* 0x001fea0003800000 */
[----:B------:R-:W-:Y:S02]  /*0180*/  IMAD.MOV.U32 R13, RZ, RZ, R0 ;  /* 0x000000ffff0d7224 */ /* 0x000fe400078e0000 */
[----:B------:R-:W-:Y:S02]  /*0190*/  IMAD.MOV.U32 R12, RZ, RZ, RZ ;  /* 0x000000ffff0c7224 */ /* 0x000fe400078e00ff */
[----:B------:R-:W-:-:S07]  /*01a0*/  IMAD.MOV.U32 R11, RZ, RZ, RZ ;  /* 0x000000ffff0b7224 */ /* 0x000fce00078e00ff */
.L_x_10:
[----:B------:R-:W-:Y:S01]  /*01b0*/  LOP3.LUT R0, R13, 0x3, RZ, 0xc0, !PT ;  /* 0x000000030d007812 */ /* 0x000fe200078ec0ff */
[----:B------:R-:W-:Y:S03]  /*01c0*/  BSSY.RECONVERGENT B1, `(.L_x_2) ;  /* 0x0000243000017945 */ /* 0x000fe60003800200 */
[----:B------:R-:W-:-:S04]  /*01d0*/  ISETP.NE.U32.AND P0, PT, R0, RZ, PT ;  /* 0x000000ff0000720c */ /* 0x000fc80003f05070 */
[----:B------:R-:W-:-:S13]  /*01e0*/  ISETP.NE.AND.EX P0, PT, RZ, RZ, PT, P0 ;  /* 0x000000ffff00720c */ /* 0x000fda0003f05300 */
[----:B0-----:R-:W-:Y:S05]  /*01f0*/  @!P0 BRA `(.L_x_3) ;  /* 0x0000002000fc8947 */ /* 0x001fea0003800000 */
[----:B------:R-:W0:Y:S01]  /*0200*/  LDC.64 R8, c[0x4][RZ] ;  /* 0x01000000ff087b82 */ /* 0x000e220000000a00 */
[----:B------:R-:W-:Y:S01]  /*0210*/  IMAD.MOV.U32 R0, RZ, RZ, RZ ;  /* 0x000000ffff007224 */ /* 0x000fe200078e00ff */
[----:B--2---:R-:W-:Y:S02]  /*0220*/  CS2R R4, SRZ ;  /* 0x0000000000047805 */ /* 0x004fe4000001ff00 */
[----:B------:R-:W-:Y:S01]  /*0230*/  CS2R R6, SRZ ;  /* 0x0000000000067805 */ /* 0x000fe2000001ff00 */
[----:B------:R-:W-:Y:S02]  /*0240*/  IMAD.MOV.U32 R3, RZ, RZ, RZ ;  /* 0x000000ffff037224 */ /* 0x000fe400078e00ff */
[----:B0-----:R-:W-:-:S07]  /*0250*/  IMAD.WIDE.U32 R8, R11, 0xc80, R8 ;  /* 0x00000c800b087825 */ /* 0x001fce00078e0008 */
.L_x_5:
[----:B------:R-:W-:-:S06]  /*0260*/  IMAD R16, R0, 0x4, R1 ;  /* 0x0000000400107824 */ /* 0x000fcc00078e0201 */
[----:B------:R-:W5:Y:S01]  /*0270*/  LDL R16, [R16+0x4] ;  /* 0x0000040010107983 */ /* 0x000f620000100800 */
[----:B------:R-:W-:-:S05]  /*0280*/  UMOV UR4, URZ ;  /* 0x000000ff00047c82 */ /* 0x000fca0008000000 */
.L_x_4:
[----:B-----5:R-:W-:Y:S01]  /*0290*/  SHF.R.U32.HI R21, RZ, UR4, R16 ;  /* 0x00000004ff157c19 */ /* 0x020fe20008011610 */
[----:B------:R-:W-:-:S03]  /*02a0*/  IMAD.SHL.U32 R14, R0, 0x20, RZ ;  /* 0x00000020000e7824 */ /* 0x000fc600078e00ff */
[----:B------:R-:W-:Y:S01]  /*02b0*/  LOP3.LUT R15, R21, 0x1, RZ, 0xc0, !PT ;  /* 0x00000001150f7812 */ /* 0x000fe200078ec0ff */
[----:B------:R-:W-:-:S03]  /*02c0*/  VIADD R14, R14, UR4 ;  /* 0x000000040e0e7c36 */ /* 0x000fc60008000000 */
[----:B------:R-:W-:Y:S01]  /*02d0*/  ISETP.NE.U32.AND P0, PT, R15, 0x1, PT ;  /* 0x000000010f00780c */ /* 0x000fe20003f05070 */
[----:B------:R-:W-:-:S03]  /*02e0*/  IMAD R15, R14, 0x5, RZ ;  /* 0x000000050e0f7824 */ /* 0x000fc600078e02ff */
[----:B------:R-:W-:Y:S01]  /*02f0*/  R2P PR, R21, 0x7e ;  /* 0x0000007e15007804 */ /* 0x000fe20000000000 */
[----:B------:R-:W-:-:S08]  /*0300*/  IMAD.WIDE.U32 R14, R15, 0x4, R8 ;  /* 0x000000040f0e7825 */ /* 0x000fd000078e0008 */
[----:B------:R-:W2:Y:S04]  /*0310*/  @!P0 LDG.E R20, desc[UR6][R14.64+0x10] ;  /* 0x000010060e148981 */ /* 0x000ea8000c1e1900 */
[----:B------:R-:W3:Y:S04]  /*0320*/  @P1 LDG.E R22, desc[UR6][R14.64+0x24] ;  /* 0x000024060e161981 */ /* 0x000ee8000c1e1900 */
[----:B------:R-:W4:Y:S04]  /*0330*/  @P2 LDG.E R24, desc[UR6][R14.64+0x38] ;  /* 0x000038060e182981 */ /* 0x000f28000c1e1900 */
[----:B------:R-:W4:Y:S04]  /*0340*/  @P3 LDG.E R26, desc[UR6][R14.64+0x4c] ;  /* 0x00004c060e1a3981 */ /* 0x000f28000c1e1900 */
[----:B------:R-:W4:Y:S04]  /*0350*/  @P4 LDG.E R28, desc[UR6][R14.64+0x60] ;  /* 0x000060060e1c4981 */ /* 0x000f28000c1e1900 */
[----:B------:R-:W4:Y:S04]  /*0360*/  @!P0 LDG.E R18, desc[UR6][R14.64] ;  /* 0x000000060e128981 */ /* 0x000f28000c1e1900 */
[----:B------:R-:W4:Y:S04]  /*0370*/  @!P0 LDG.E R17, desc[UR6][R14.64+0x4] ;  /* 0x000004060e118981 */ /* 0x000f28000c1e1900 */
[----:B------:R-:W4:Y:S04]  /*0380*/  @P5 LDG.E R19, desc[UR6][R14.64+0x74] ;  /* 0x000074060e135981 */ /* 0x000f28000c1e1900 */
[----:B------:R-:W4:Y:S04]  /*0390*/  @P1 LDG.E R23, desc[UR6][R14.64+0x20] ;  /* 0x000020060e171981 */ /* 0x000f28000c1e1900 */
[----:B------:R-:W4:Y:S01]  /*03a0*/  @P3 LDG.E R25, desc[UR6][R14.64+0x48] ;  /* 0x000048060e193981 */ /* 0x000f22000c1e1900 */
[----:B--2---:R-:W-:-:S03]  /*03b0*/  @!P0 LOP3.LUT R5, R5, R20, RZ, 0x3c, !PT ;  /* 0x0000001405058212 */ /* 0x004fc600078e3cff */
[----:B------:R-:W2:Y:S01]  /*03c0*/  @P1 LDG.E R20, desc[UR6][R14.64+0x14] ;  /* 0x000014060e141981 */ /* 0x000ea2000c1e1900 */
[----:B---3--:R-:W-:-:S03]  /*03d0*/  @P1 LOP3.LUT R5, R5, R22, RZ, 0x3c, !PT ;  /* 0x0000001605051212 */ /* 0x008fc600078e3cff */
[----:B------:R-:W3:Y:S01]  /*03e0*/  @P1 LDG.E R22, desc[UR6][R14.64+0x1c] ;  /* 0x00001c060e161981 */ /* 0x000ee2000c1e1900 */
[----:B----4-:R-:W-:-:S03]  /*03f0*/  @P2 LOP3.LUT R5, R5, R24, RZ, 0x3c, !PT ;  /* 0x0000001805052212 */ /* 0x010fc600078e3cff */
[----:B------:R-:W4:Y:S01]  /*0400*/  @P2 LDG.E R24, desc[UR6][R14.64+0x28] ;  /* 0x000028060e182981 */ /* 0x000f22000c1e1900 */
[----:B------:R-:W-:-:S03]  /*0410*/  @P3 LOP3.LUT R5, R5, R26, RZ, 0x3c, !PT ;  /* 0x0000001a05053212 */ /* 0x000fc600078e3cff */
[----:B------:R-:W3:Y:S01]  /*0420*/  @P6 LDG.E R26, desc[UR6][R14.64+0x88] ;  /* 0x000088060e1a6981 */ /* 0x000ee2000c1e1900 */
[----:B------:R-:W-:Y:S02]  /*0430*/  @P4 LOP3.LUT R5, R5, R28, RZ, 0x3c, !PT ;  /* 0x0000001c05054212 */ /* 0x000fe400078e3cff */
[----:B------:R-:W-:Y:S02]  /*0440*/  @!P0 LOP3.LUT R3, R3, R18, RZ, 0x3c, !PT ;  /* 0x0000001203038212 */ /* 0x000fe400078e3cff */
[----:B------:R-:W3:Y:S01]  /*0450*/  @!P0 LDG.E R18, desc[UR6][R14.64+0x8] ;  /* 0x000008060e128981 */ /* 0x000ee2000c1e1900 */
[----:B------:R-:W-:-:S03]  /*0460*/  @!P0 LOP3.LUT R6, R6, R17, RZ, 0x3c, !PT ;  /* 0x0000001106068212 */ /* 0x000fc600078e3cff */
[----:B------:R-:W3:Y:S01]  /*0470*/  @!P0 LDG.E R17, desc[UR6][R14.64+0xc] ;  /* 0x00000c060e118981 */ /* 0x000ee2000c1e1900 */
[----:B------:R-:W-:-:S03]  /*0480*/  @P5 LOP3.LUT R5, R5, R19, RZ, 0x3c, !PT ;  /* 0x0000001305055212 */ /* 0x000fc600078e3cff */
[----:B------:R-:W3:Y:S01]  /*0490*/  @P1 LDG.E R19, desc[UR6][R14.64+0x18] ;  /* 0x000018060e131981 */ /* 0x000ee2000c1e1900 */
[----:B--2---:R-:W-:-:S03]  /*04a0*/  @P1 LOP3.LUT R3, R3, R20, RZ, 0x3c, !PT ;  /* 0x0000001403031212 */ /* 0x004fc600078e3cff */
[----:B------:R-:W2:Y:S01]  /*04b0*/  @P3 LDG.E R20, desc[UR6][R14.64+0x3c] ;  /* 0x00003c060e143981 */ /* 0x000ea2000c1e1900 */
[----:B----4-:R-:W-:-:S03]  /*04c0*/  @P2 LOP3.LUT R3, R3, R24, RZ, 0x3c, !PT ;  /* 0x0000001803032212 */ /* 0x010fc600078e3cff */
[----:B------:R-:W4:Y:S01]  /*04d0*/  @P4 LDG.E R24, desc[UR6][R14.64+0x50] ;  /* 0x000050060e184981 */ /* 0x000f22000c1e1900 */
[----:B---3--:R-:W-:-:S03]  /*04e0*/  @!P0 LOP3.LUT R7, R7, R18, RZ, 0x3c, !PT ;  /* 0x0000001207078212 */ /* 0x008fc600078e3cff */
[----:B------:R-:W3:Y:S01]  /*04f0*/  @P2 LDG.E R18, desc[UR6][R14.64+0x30] ;  /* 0x000030060e122981 */ /* 0x000ee2000c1e1900 */
[----:B------:R-:W-:-:S03]  /*0500*/  @!P0 LOP3.LUT R4, R4, R17, RZ, 0x3c, !PT ;  /* 0x0000001104048212 */ /* 0x000fc600078e3cff */
[----:B------:R-:W3:Y:S01]  /*0510*/  @P2 LDG.E R17, desc[UR6][R14.64+0x2c] ;  /* 0x00002c060e112981 */ /* 0x000ee2000c1e1900 */
[----:B------:R-:W-:-:S03]  /*0520*/  @P1 LOP3.LUT R6, R6, R19, RZ, 0x3c, !PT ;  /* 0x0000001306061212 */ /* 0x000fc600078e3cff */
[----:B------:R-:W3:Y:S01]  /*0530*/  @P2 LDG.E R19, desc[UR6][R14.64+0x34] ;  /* 0x000034060e132981 */ /* 0x000ee2000c1e1900 */
[----:B------:R-:W-:Y:S02]  /*0540*/  @P1 LOP3.LUT R7, R7, R22, RZ, 0x3c, !PT ;  /* 0x0000001607071212 */ /* 0x000fe400078e3cff */
[----:B------:R-:W-:Y:S01]  /*0550*/  @P1 LOP3.LUT R4, R4, R23, RZ, 0x3c, !PT ;  /* 0x0000001704041212 */ /* 0x000fe200078e3cff */
[----:B------:R-:W3:Y:S04]  /*0560*/  @P3 LDG.E R22, desc[UR6][R14.64+0x44] ;  /* 0x000044060e163981 */ /* 0x000ee8000c1e1900 */
[----:B------:R-:W3:Y:S01]  /*0570*/  @P3 LDG.E R23, desc[UR6][R14.64+0x40] ;  /* 0x000040060e173981 */ /* 0x000ee2000c1e1900 */
[----:B--2---:R-:W-:-:S03]  /*0580*/  @P3 LOP3.LUT R3, R3, R20, RZ, 0x3c, !PT ;  /* 0x0000001403033212 */ /* 0x004fc600078e3cff */
[----:B------:R-:W2:Y:S01]  /*0590*/  @P5 LDG.E R20, desc[UR6][R14.64+0x64] ;  /* 0x000064060e145981 */ /* 0x000ea2000c1e1900 */
[----:B----4-:R-:W-:-:S03]  /*05a0*/  @P4 LOP3.LUT R3, R3, R24, RZ, 0x3c, !PT ;  /* 0x0000001803034212 */ /* 0x010fc600078e3cff */
[----:B------:R-:W4:Y:S01]  /*05b0*/  @P6 LDG.E R24, desc[UR6][R14.64+0x78] ;  /* 0x000078060e186981 */ /* 0x000f22000c1e1900 */
[----:B---3--:R-:W-:-:S03]  /*05c0*/  @P2 LOP3.LUT R7, R7, R18, RZ, 0x3c, !PT ;  /* 0x0000001207072212 */ /* 0x008fc600078e3cff */
[----:B------:R-:W3:Y:S01]  /*05d0*/  @P4 LDG.E R18, desc[UR6][R14.64+0x58] ;  /* 0x000058060e124981 */ /* 0x000ee2000c1e1900 */
[----:B------:R-:W-:-:S03]  /*05e0*/  @P2 LOP3.LUT R6, R6, R17, RZ, 0x3c, !PT ;  /* 0x0000001106062212 */ /* 0x000fc600078e3cff */
[----:B------:R-:W3:Y:S01]  /*05f0*/  @P4 LDG.E R17, desc[UR6][R14.64+0x54] ;  /* 0x000054060e114981 */ /* 0x000ee2000c1e1900 */
[----:B------:R-:W-:-:S03]  /*0600*/  @P2 LOP3.LUT R4, R4, R19, RZ, 0x3c, !PT ;  /* 0x0000001304042212 */ /* 0x000fc600078e3cff */
[----:B------:R-:W3:Y:S01]  /*0610*/  @P4 LDG.E R19, desc[UR6][R14.64+0x5c] ;  /* 0x00005c060e134981 */ /* 0x000ee2000c1e1900 */
[----:B------:R-:W-:Y:S02]  /*0620*/  @P3 LOP3.LUT R7, R7, R22, RZ, 0x3c, !PT ;  /* 0x0000001607073212 */ /* 0x000fe400078e3cff */
[----:B------:R-:W-:Y:S01]  /*0630*/  @P3 LOP3.LUT R4, R4, R25, RZ, 0x3c, !PT ;  /* 0x0000001904043212 */ /* 0x000fe200078e3cff */
[----:B------:R-:W3:Y:S01]  /*0640*/  @P5 LDG.E R22, desc[UR6][R14.64+0x6c] ;  /* 0x00006c060e165981 */ /* 0x000ee2000c1e1900 */
[----:B------:R-:W-:-:S03]  /*0650*/  @P3 LOP3.LUT R6, R6, R23, RZ, 0x3c, !PT ;  /* 0x0000001706063212 */ /* 0x000fc600078e3cff */
[----:B------:R-:W3:Y:S04]  /*0660*/  @P5 LDG.E R23, desc[UR6][R14.64+0x68] ;  /* 0x000068060e175981 */ /* 0x000ee8000c1e1900 */
[----:B------:R-:W3:Y:S01]  /*0670*/  @P5 LDG.E R25, desc[UR6][R14.64+0x70] ;  /* 0x000070060e195981 */ /* 0x000ee2000c1e1900 */
[----:B------:R-:W-:Y:S02]  /*0680*/  LOP3.LUT P0, RZ, R21, 0x80, RZ, 0xc0, !PT ;  /* 0x0000008015ff7812 */ /* 0x000fe4000780c0ff */
[----:B--2---:R-:W-:-:S11]  /*0690*/  @P5 LOP3.LUT R3, R3, R20, RZ, 0x3c, !PT ;  /* 0x0000001403035212 */ /* 0x004fd600078e3cff */
        /* <DEDUP_REMOVED lines=15> */
[----:B------:R-:W-:Y:S02]  /*0790*/  @P6 LOP3.LUT R5, R5, R26, RZ, 0x3c, !PT ;  /* 0x0000001a05056212 */ /* 0x000fe400078e3cff */
[----:B--2---:R-:W-:Y:S02]  /*07a0*/  @P0 LOP3.LUT R3, R3, R20, RZ, 0x3c, !PT ;  /* 0x0000001403030212 */ /* 0x004fe400078e3cff */
[----:B----4-:R-:W-:Y:S02]  /*07b0*/  @P0 LOP3.LUT R5, R5, R24, RZ, 0x3c, !PT ;  /* 0x0000001805050212 */ /* 0x010fe400078e3cff */
[----:B---3--:R-:W-:Y:S02]  /*07c0*/  @P6 LOP3.LUT R7, R7, R18, RZ, 0x3c, !PT ;  /* 0x0000001207076212 */ /* 0x008fe400078e3cff */
[----:B------:R-:W-:Y:S02]  /*07d0*/  @P6 LOP3.LUT R6, R6, R17, RZ, 0x3c, !PT ;  /* 0x0000001106066212 */ /* 0x000fe400078e3cff */
[----:B------:R-:W-:-:S02]  /*07e0*/  @P6 LOP3.LUT R4, R4, R19, RZ, 0x3c, !PT ;  /* 0x0000001304046212 */ /* 0x000fc400078e3cff */
[----:B------:R-:W-:Y:S02]  /*07f0*/  @P0 LOP3.LUT R7, R7, R22, RZ, 0x3c, !PT ;  /* 0x0000001607070212 */ /* 0x000fe400078e3cff */
[----:B------:R-:W-:Y:S02]  /*0800*/  @P0 LOP3.LUT R6, R6, R23, RZ, 0x3c, !PT ;  /* 0x0000001706060212 */ /* 0x000fe400078e3cff */
[----:B------:R-:W-:Y:S02]  /*0810*/  @P0 LOP3.LUT R4, R4, R25, RZ, 0x3c, !PT ;  /* 0x0000001904040212 */ /* 0x000fe400078e3cff */
[----:B------:R-:W-:-:S13]  /*0820*/  R2P PR, R21.B1, 0x7f ;  /* 0x0000007f15007804 */ /* 0x000fda0000001000 */
[----:B------:R-:W2:Y:S04]  /*0830*/  @P0 LDG.E R18, desc[UR6][R14.64+0xa0] ;  /* 0x0000a0060e120981 */ /* 0x000ea8000c1e1900 */
[----:B------:R-:W3:Y:S04]  /*0840*/  @P0 LDG.E R17, desc[UR6][R14.64+0xa4] ;  /* 0x0000a4060e110981 */ /* 0x000ee8000c1e1900 */
[----:B------:R-:W4:Y:S04]  /*0850*/  @P0 LDG.E R20, desc[UR6][R14.64+0xa8] ;  /* 0x0000a8060e140981 */ /* 0x000f28000c1e1900 */
[----:B------:R-:W4:Y:S04]  /*0860*/  @P0 LDG.E R19, desc[UR6][R14.64+0xac] ;  /* 0x0000ac060e130981 */ /* 0x000f28000c1e1900 */
[----:B------:R-:W4:Y:S04]  /*0870*/  @P0 LDG.E R22, desc[UR6][R14.64+0xb0] ;  /* 0x0000b0060e160981 */ /* 0x000f28000c1e1900 */
[----:B------:R-:W4:Y:S04]  /*0880*/  @P1 LDG.E R24, desc[UR6][R14.64+0xb4] ;  /* 0x0000b4060e181981 */ /* 0x000f28000c1e1900 */
[----:B------:R-:W4:Y:S04]  /*0890*/  @P1 LDG.E R26, desc[UR6][R14.64+0xbc] ;  /* 0x0000bc060e1a1981 */ /* 0x000f28000c1e1900 */
[----:B------:R-:W4:Y:S04]  /*08a0*/  @P1 LDG.E R23, desc[UR6][R14.64+0xb8] ;  /* 0x0000b8060e171981 */ /* 0x000f28000c1e1900 */
[----:B------:R-:W4:Y:S04]  /*08b0*/  @P1 LDG.E R28, desc[UR6][R14.64+0xc4] ;  /* 0x0000c4060e1c1981 */ /* 0x000f28000c1e1900 */
[----:B------:R-:W4:Y:S01]  /*08c0*/  @P1 LDG.E R25, desc[UR6][R14.64+0xc0] ;  /* 0x0000c0060e191981 */ /* 0x000f22000c1e1900 */
[----:B--2---:R-:W-:-:S03]  /*08d0*/  @P0 LOP3.LUT R3, R3, R18, RZ, 0x3c, !PT ;  /* 0x0000001203030212 */ /* 0x004fc600078e3cff */
[----:B------:R-:W2:Y:S01]  /*08e0*/  @P2 LDG.E R18, desc[UR6][R14.64+0xc8] ;  /* 0x0000c8060e122981 */ /* 0x000ea2000c1e1900 */
[----:B---3--:R-:W-:-:S03]  /*08f0*/  @P0 LOP3.LUT R6, R6, R17, RZ, 0x3c, !PT ;  /* 0x0000001106060212 */ /* 0x008fc600078e3cff */
[----:B------:R-:W3:Y:S01]  /*0900*/  @P2 LDG.E R17, desc[UR6][R14.64+0xcc] ;  /* 0x0000cc060e112981 */ /* 0x000ee2000c1e1900 */
[----:B----4-:R-:W-:-:S03]  /*0910*/  @P0 LOP3.LUT R7, R7, R20, RZ, 0x3c, !PT ;  /* 0x0000001407070212 */ /* 0x010fc600078e3cff */
[----:B------:R-:W4:Y:S01]  /*0920*/  @P3 LDG.E R20, desc[UR6][R14.64+0xec] ;  /* 0x0000ec060e143981 */ /* 0x000f22000c1e1900 */
[----:B------:R-:W-:-:S03]  /*0930*/  @P0 LOP3.LUT R4, R4, R19, RZ, 0x3c, !PT ;  /* 0x0000001304040212 */ /* 0x000fc600078e3cff */
[----:B------:R-:W4:Y:S01]  /*0940*/  @P2 LDG.E R19, desc[UR6][R14.64+0xd4] ;  /* 0x0000d4060e132981 */ /* 0x000f22000c1e1900 */
[----:B------:R-:W-:Y:S02]  /*0950*/  @P0 LOP3.LUT R5, R5, R22, RZ, 0x3c, !PT ;  /* 0x0000001605050212 */ /* 0x000fe400078e3cff */
[----:B------:R-:W-:Y:S01]  /*0960*/  LOP3.LUT P0, RZ, R21, 0x8000, RZ, 0xc0, !PT ;  /* 0x0000800015ff7812 */ /* 0x000fe2000780c0ff */
[----:B------:R-:W4:Y:S01]  /*0970*/  @P2 LDG.E R22, desc[UR6][R14.64+0xd0] ;  /* 0x0000d0060e162981 */ /* 0x000f22000c1e1900 */
[----:B------:R-:W-:-:S03]  /*0980*/  @P1 LOP3.LUT R3, R3, R24, RZ, 0x3c, !PT ;  /* 0x0000001803031212 */ /* 0x000fc600078e3cff */
[----:B------:R-:W4:Y:S01]  /*0990*/  @P3 LDG.E R21, desc[UR6][R14.64+0xe0] ;  /* 0x0000e0060e153981 */ /* 0x000f22000c1e1900 */
[----:B------:R-:W-:-:S03]  /*09a0*/  @P1 LOP3.LUT R7, R7, R26, RZ, 0x3c, !PT ;  /* 0x0000001a07071212 */ /* 0x000fc600078e3cff */
[----:B------:R-:W4:Y:S01]  /*09b0*/  @P2 LDG.E R24, desc[UR6][R14.64+0xd8] ;  /* 0x0000d8060e182981 */ /* 0x000f22000c1e1900 */
[----:B------:R-:W-:-:S03]  /*09c0*/  @P1 LOP3.LUT R6, R6, R23, RZ, 0x3c, !PT ;  /* 0x0000001706061212 */ /* 0x000fc600078e3cff */
[----:B------:R-:W4:Y:S01]  /*09d0*/  @P3 LDG.E R26, desc[UR6][R14.64+0xdc] ;  /* 0x0000dc060e1a3981 */ /* 0x000f22000c1e1900 */
[----:B------:R-:W-:-:S03]  /*09e0*/  @P1 LOP3.LUT R5, R5, R28, RZ, 0x3c, !PT ;  /* 0x0000001c05051212 */ /* 0x000fc600078e3cff */
[----:B------:R-:W4:Y:S04]  /*09f0*/  @P3 LDG.E R28, desc[UR6][R14.64+0xe4] ;  /* 0x0000e4060e1c3981 */ /* 0x000f28000c1e1900 */
[----:B------:R-:W4:Y:S01]  /*0a00*/  @P3 LDG.E R23, desc[UR6][R14.64+0xe8] ;  /* 0x0000e8060e173981 */ /* 0x000f22000c1e1900 */
[----:B--2---:R-:W-:-:S03]  /*0a10*/  @P2 LOP3.LUT R3, R3, R18, RZ, 0x3c, !PT ;  /* 0x0000001203032212 */ /* 0x004fc600078e3cff */
[----:B------:R-:W2:Y:S01]  /*0a20*/  @P4 LDG.E R18, desc[UR6][R14.64+0xf0] ;  /* 0x0000f0060e124981 */ /* 0x000ea2000c1e1900 */
[----:B---3--:R-:W-:Y:S02]  /*0a30*/  @P2 LOP3.LUT R6, R6, R17, RZ, 0x3c, !PT ;  /* 0x0000001106062212 */ /* 0x008fe400078e3cff */
[----:B------:R-:W-:Y:S01]  /*0a40*/  @P1 LOP3.LUT R4, R4, R25, RZ, 0x3c, !PT ;  /* 0x0000001904041212 */ /* 0x000fe200078e3cff */
[----:B------:R-:W3:Y:S03]  /*0a50*/  @P5 LDG.E R17, desc[UR6][R14.64+0x110] ;  /* 0x000110060e115981 */ /* 0x000ee6000c1e1900 */
[----:B----4-:R-:W-:Y:S02]  /*0a60*/  @P2 LOP3.LUT R4, R4, R19, RZ, 0x3c, !PT ;  /* 0x0000001304042212 */ /* 0x010fe400078e3cff */
[----:B------:R-:W4:Y:S01]  /*0a70*/  @P4 LDG.E R19, desc[UR6][R14.64+0xf4] ;  /* 0x0000f4060e134981 */ /* 0x000f22000c1e1900 */
        /* <DEDUP_REMOVED lines=12> */
[----:B--2---:R-:W-:-:S03]  /*0b40*/  @P4 LOP3.LUT R3, R3, R18, RZ, 0x3c, !PT ;  /* 0x0000001203034212 */ /* 0x004fc600078e3cff */
[----:B------:R-:W2:Y:S01]  /*0b50*/  @P5 LDG.E R18, desc[UR6][R14.64+0x114] ;  /* 0x000114060e125981 */ /* 0x000ea2000c1e1900 */
[----:B------:R-:W-:-:S03]  /*0b60*/  @P3 LOP3.LUT R5, R5, R20, RZ, 0x3c, !PT ;  /* 0x0000001405053212 */ /* 0x000fc600078e3cff */
[----:B------:R-:W2:Y:S01]  /*0b70*/  @P6 LDG.E R20, desc[UR6][R14.64+0x118] ;  /* 0x000118060e146981 */ /* 0x000ea2000c1e1900 */
[----:B----4-:R-:W-:-:S03]  /*0b80*/  @P4 LOP3.LUT R6, R6, R19, RZ, 0x3c, !PT ;  /* 0x0000001306064212 */ /* 0x010fc600078e3cff */
[----:B------:R-:W4:Y:S01]  /*0b90*/  @P6 LDG.E R19, desc[UR6][R14.64+0x11c] ;  /* 0x00011c060e136981 */ /* 0x000f22000c1e1900 */
[----:B---3--:R-:W-:-:S03]  /*0ba0*/  @P4 LOP3.LUT R7, R7, R22, RZ, 0x3c, !PT ;  /* 0x0000001607074212 */ /* 0x008fc600078e3cff */
[----:B------:R-:W3:Y:S01]  /*0bb0*/  @P6 LDG.E R22, desc[UR6][R14.64+0x120] ;  /* 0x000120060e166981 */ /* 0x000ee2000c1e1900 */
[----:B------:R-:W-:-:S03]  /*0bc0*/  @P4 LOP3.LUT R4, R4, R21, RZ, 0x3c, !PT ;  /* 0x0000001504044212 */ /* 0x000fc600078e3cff */
[----:B------:R-:W3:Y:S01]  /*0bd0*/  @P0 LDG.E R21, desc[UR6][R14.64+0x130] ;  /* 0x000130060e150981 */ /* 0x000ee2000c1e1900 */
[----:B------:R-:W-:Y:S02]  /*0be0*/  @P4 LOP3.LUT R5, R5, R24, RZ, 0x3c, !PT ;  /* 0x0000001805054212 */ /* 0x000fe400078e3cff */
[----:B------:R-:W-:Y:S01]  /*0bf0*/  @P5 LOP3.LUT R4, R4, R17, RZ, 0x3c, !PT ;  /* 0x0000001104045212 */ /* 0x000fe200078e3cff */
[----:B------:R-:W3:Y:S01]  /*0c00*/  @P6 LDG.E R24, desc[UR6][R14.64+0x128] ;  /* 0x000128060e186981 */ /* 0x000ee2000c1e1900 */
[----:B------:R-:W-:-:S03]  /*0c10*/  @P5 LOP3.LUT R3, R3, R26, RZ, 0x3c, !PT ;  /* 0x0000001a03035212 */ /* 0x000fc600078e3cff */
[----:B------:R-:W3:Y:S01]  /*0c20*/  @P6 LDG.E R17, desc[UR6][R14.64+0x124] ;  /* 0x000124060e116981 */ /* 0x000ee2000c1e1900 */
[----:B------:R-:W-:-:S03]  /*0c30*/  @P5 LOP3.LUT R7, R7, R28, RZ, 0x3c, !PT ;  /* 0x0000001c07075212 */ /* 0x000fc600078e3cff */
[----:B------:R-:W3:Y:S01]  /*0c40*/  @P0 LDG.E R26, desc[UR6][R14.64+0x12c] ;  /* 0x00012c060e1a0981 */ /* 0x000ee2000c1e1900 */
[----:B------:R-:W-:-:S03]  /*0c50*/  @P5 LOP3.LUT R6, R6, R23, RZ, 0x3c, !PT ;  /* 0x0000001706065212 */ /* 0x000fc600078e3cff */
[----:B------:R-:W3:Y:S04]  /*0c60*/  @P0 LDG.E R28, desc[UR6][R14.64+0x13c] ;  /* 0x00013c060e1c0981 */ /* 0x000ee8000c1e1900 */
[----:B------:R-:W3:Y:S01]  /*0c70*/  @P0 LDG.E R23, desc[UR6][R14.64+0x138] ;  /* 0x000138060e170981 */ /* 0x000ee2000c1e1900 */
[----:B--2---:R-:W-:-:S03]  /*0c80*/  @P5 LOP3.LUT R5, R5, R18, RZ, 0x3c, !PT ;  /* 0x0000001205055212 */ /* 0x004fc600078e3cff */
[----:B------:R-:W2:Y:S01]  /*0c90*/  @P0 LDG.E R18, desc[UR6][R14.64+0x134] ;  /* 0x000134060e120981 */ /* 0x000ea2000c1e1900 */
[----:B------:R-:W-:-:S04]  /*0ca0*/  UIADD3 UR4, UPT, UPT, UR4, 0x10, URZ ;  /* 0x0000001004047890 */ /* 0x000fc8000fffe0ff */
[----:B------:R-:W-:Y:S01]  /*0cb0*/  UISETP.NE.AND UP0, UPT, UR4, 0x20, UPT ;  /* 0x000000200400788c */ /* 0x000fe2000bf05270 */
[----:B------:R-:W-:Y:S02]  /*0cc0*/  @P6 LOP3.LUT R3, R3, R20, RZ, 0x3c, !PT ;  /* 0x0000001403036212 */ /* 0x000fe400078e3cff */
[----:B----4-:R-:W-:Y:S02]  /*0cd0*/  @P6 LOP3.LUT R6, R6, R19, RZ, 0x3c, !PT ;  /* 0x0000001306066212 */ /* 0x010fe400078e3cff */
[----:B---3--:R-:W-:Y:S02]  /*0ce0*/  @P6 LOP3.LUT R7, R7, R22, RZ, 0x3c, !PT ;  /* 0x0000001607076212 */ /* 0x008fe400078e3cff */
[----:B------:R-:W-:Y:S02]  /*0cf0*/  @P0 LOP3.LUT R6, R6, R21, RZ, 0x3c, !PT ;  /* 0x0000001506060212 */ /* 0x000fe400078e3cff */
[----:B------:R-:W-:Y:S02]  /*0d00*/  @P6 LOP3.LUT R5, R5, R24, RZ, 0x3c, !PT ;  /* 0x0000001805056212 */ /* 0x000fe400078e3cff */
[----:B------:R-:W-:-:S02]  /*0d10*/  @P6 LOP3.LUT R4, R4, R17, RZ, 0x3c, !PT ;  /* 0x0000001104046212 */ /* 0x000fc400078e3cff */
[----:B------:R-:W-:Y:S02]  /*0d20*/  @P0 LOP3.LUT R3, R3, R26, RZ, 0x3c, !PT ;  /* 0x0000001a03030212 */ /* 0x000fe400078e3cff */
[----:B------:R-:W-:Y:S02]  /*0d30*/  @P0 LOP3.LUT R5, R5, R28, RZ, 0x3c, !PT ;  /* 0x0000001c05050212 */ /* 0x000fe400078e3cff */
[----:B------:R-:W-:Y:S02]  /*0d40*/  @P0 LOP3.LUT R4, R4, R23, RZ, 0x3c, !PT ;  /* 0x0000001704040212 */ /* 0x000fe400078e3cff */
[----:B--2---:R-:W-:Y:S01]  /*0d50*/  @P0 LOP3.LUT R7, R7, R18, RZ, 0x3c, !PT ;  /* 0x0000001207070212 */ /* 0x004fe200078e3cff */
[----:B------:R-:W-:Y:S06]  /*0d60*/  BRA.U UP0, `(.L_x_4) ;  /* 0xfffffff500487547 */ /* 0x000fec000b83ffff */
[----:B------:R-:W-:-:S05]  /*0d70*/  VIADD R0, R0, 0x1 ;  /* 0x0000000100007836 */ /* 0x000fca0000000000 */
[----:B------:R-:W-:-:S13]  /*0d80*/  ISETP.NE.AND P0, PT, R0, 0x5, PT ;  /* 0x000000050000780c */ /* 0x000fda0003f05270 */
[----:B------:R-:W-:Y:S05]  /*0d90*/  @P0 BRA `(.L_x_5) ;  /* 0xfffffff400300947 */ /* 0x000fea000383ffff */
[----:B------:R-:W-:Y:S01]  /*0da0*/  LOP3.LUT R0, R13, 0x3, RZ, 0xc0, !PT ;  /* 0x000000030d007812 */ /* 0x000fe200078ec0ff */
[----:B------:R0:W-:Y:S03]  /*0db0*/  STL.64 [R1+0x8], R6 ;  /* 0x0000080601007387 */ /* 0x0001e60000100a00 */
[----:B------:R-:W-:Y:S01]  /*0dc0*/  ISETP.NE.U32.AND P0, PT, R0, 0x1, PT ;  /* 0x000000010000780c */ /* 0x000fe20003f05070 */
[----:B------:R0:W-:Y:S03]  /*0dd0*/  STL.64 [R1+0x10], R4 ;  /* 0x0000100401007387 */ /* 0x0001e60000100a00 */
[----:B------:R-:W-:Y:S01]  /*0de0*/  ISETP.NE.AND.EX P0, PT, RZ, RZ, PT, P0 ;  /* 0x000000ffff00720c */ /* 0x000fe20003f05300 */
[----:B------:R0:W-:-:S12]  /*0df0*/  STL [R1+0x4], R3 ;  /* 0x0000040301007387 */ /* 0x0001d80000100800 */
[----:B0-----:R-:W-:Y:S05]  /*0e00*/  @!P0 BRA `(.L_x_3) ;  /* 0x0000001400f88947 */ /* 0x001fea0003800000 */
[----:B------:R-:W-:Y:S01]  /*0e10*/  UMOV UR4, URZ ;  /* 0x000000ff00047c82 */ /* 0x000fe20008000000 */
[----:B------:R-:W-:Y:S01]  /*0e20*/  IMAD.MOV.U32 R0, RZ, RZ, RZ ;  /* 0x000000ffff007224 */ /* 0x000fe200078e00ff */
[----:B------:R-:W-:Y:S01]  /*0e30*/  CS2R R6, SRZ ;  /* 0x0000000000067805 */ /* 0x000fe2000001ff00 */
[----:B------:R-:W-:Y:S02]  /*0e40*/  IMAD.MOV.U32 R4, RZ, RZ, RZ ;  /* 0x000000ffff047224 */ /* 0x000fe400078e00ff */
[----:B------:R-:W-:Y:S02]  /*0e50*/  IMAD.MOV.U32 R3, RZ, RZ, RZ ;  /* 0x000000ffff037224 */ /* 0x000fe400078e00ff */
[----:B------:R-:W-:-:S07]  /*0e60*/  IMAD.U32 R5, RZ, RZ, UR4 ;  /* 0x00000004ff057e24 */ /* 0x000fce000f8e00ff */
.L_x_7:
[----:B------:R-:W-:-:S06]  /*0e70*/  IMAD R16, R0, 0x4, R1 ;  /* 0x0000000400107824 */ /* 0x000fcc00078e0201 */
[----:B------:R-:W5:Y:S01]  /*0e80*/  LDL R16, [R16+0x4] ;  /* 0x0000040010107983 */ /* 0x000f620000100800 */
[----:B------:R-:W-:-:S05]  /*0e90*/  UMOV UR4, URZ ;  /* 0x000000ff00047c82 */ /* 0x000fca0008000000 */
.L_x_6:
        /* <DEDUP_REMOVED lines=180> */
[----:B------:R0:W-:Y:S03]  /*19e0*/  STL [R1+0x4], R3 ;  /* 0x0000040301007387 */ /* 0x0001e60000100800 */
[----:B------:R-:W-:Y:S01]  /*19f0*/  ISETP.NE.AND.EX P0, PT, RZ, RZ, PT, P0 ;  /* 0x000000ffff00720c */ /* 0x000fe20003f05300 */
[----:B------:R0:W-:-:S12]  /*1a00*/  STL.64 [R1+0x10], R4 ;  /* 0x0000100401007387 */ /* 0x0001d80000100a00 */
[----:B0-----:R-:W-:Y:S05]  /*1a10*/  @P0 BRA `(.L_x_3) ;  /* 0x0000000800f40947 */ /* 0x001fea0003800000 */
[----:B------:R-:W-:Y:S01]  /*1a20*/  UMOV UR4, URZ ;  /* 0x000000ff00047c82 */ /* 0x000fe20008000000 */
[----:B------:R-:W-:Y:S01]  /*1a30*/  IMAD.MOV.U32 R0, RZ, RZ, RZ ;  /* 0x000000ffff007224 */ /* 0x000fe200078e00ff */
[----:B------:R-:W-:Y:S01]  /*1a40*/  CS2R R6, SRZ ;  /* 0x0000000000067805 */ /* 0x000fe2000001ff00 */
[----:B------:R-:W-:Y:S02]  /*1a50*/  IMAD.MOV.U32 R4, RZ, RZ, RZ ;  /* 0x000000ffff047224 */ /* 0x000fe400078e00ff */
[----:B------:R-:W-:Y:S02]  /*1a60*/  IMAD.MOV.U32 R3, RZ, RZ, RZ ;  /* 0x000000ffff037224 */ /* 0x000fe400078e00ff */
[----:B------:R-:W-:-:S07]  /*1a70*/  IMAD.U32 R5, RZ, RZ, UR4 ;  /* 0x00000004ff057e24 */ /* 0x000fce000f8e00ff */
.L_x_9:
[----:B------:R-:W-:-:S06]  /*1a80*/  IMAD R16, R0, 0x4, R1 ;  /* 0x0000000400107824 */ /* 0x000fcc00078e0201 */
[----:B------:R-:W5:Y:S01]  /*1a90*/  LDL R16, [R16+0x4] ;  /* 0x0000040010107983 */ /* 0x000f620000100800 */
[----:B------:R-:W-:-:S05]  /*1aa0*/  UMOV UR4, URZ ;  /* 0x000000ff00047c82 */ /* 0x000fca0008000000 */
.L_x_8:
        /* <DEDUP_REMOVED lines=177> */
[----:B------:R0:W-:Y:S04]  /*25c0*/  STL.64 [R1+0x8], R6 ;  /* 0x0000080601007387 */ /* 0x0001e80000100a00 */
[----:B------:R0:W-:Y:S04]  /*25d0*/  STL [R1+0x4], R3 ;  /* 0x0000040301007387 */ /* 0x0001e80000100800 */
[----:B------:R0:W-:Y:S02]  /*25e0*/  STL.64 [R1+0x10], R4 ;  /* 0x0000100401007387 */ /* 0x0001e40000100a00 */
.L_x_3:
[----:B------:R-:W-:Y:S05]  /*25f0*/  BSYNC.RECONVERGENT B1 ;  /* 0x0000000000017941 */ /* 0x000fea0003800200 */
.L_x_2:
[----:B------:R-:W-:Y:S01]  /*2600*/  ISETP.GT.U32.AND P0, PT, R13, 0x3, PT ;  /* 0x000000030d00780c */ /* 0x000fe20003f04070 */
[----:B------:R-:W-:Y:S01]  /*2610*/  VIADD R11, R11, 0x1 ;  /* 0x000000010b0b7836 */ /* 0x000fe20000000000 */
[--C-:B------:R-:W-:Y:S02]  /*2620*/  SHF.R.U64 R13, R13, 0x2, R12.reuse ;  /* 0x000000020d0d7819 */ /* 0x100fe4000000120c */
[----:B------:R-:W-:Y:S02]  /*2630*/  ISETP.GT.U32.AND.EX P0, PT, R12, RZ, PT, P0 ;  /* 0x000000ff0c00720c */ /* 0x000fe40003f04100 */
[----:B------:R-:W-:-:S11]  /*2640*/  SHF.R.U32.HI R12, RZ, 0x2, R12 ;  /* 0x00000002ff0c7819 */ /* 0x000fd6000001160c */
[----:B------:R-:W-:Y:S05]  /*2650*/  @P0 BRA `(.L_x_10) ;  /* 0xffffffd800d40947 */ /* 0x000fea000383ffff */
.L_x_1:
[----:B------:R-:W-:Y:S05]  /*2660*/  BSYNC.RECONVERGENT B0 ;  /* 0x0000000000007941 */ /* 0x000fea0003800200 */
.L_x_0:
[----:B0-2---:R-:W0:Y:S02]  /*2670*/  LDC.64 R6, c[0x4][0x40] ;  /* 0x01001000ff067b82 */ /* 0x005e240000000a00 */
[----:B0-----:R-:W2:Y:S01]  /*2680*/  LDG.E.64 R6, desc[UR6][R6.64] ;  /* 0x0000000606067981 */ /* 0x001ea2000c1e1b00 */
[----:B------:R-:W-:Y:S01]  /*2690*/  SHF.R.U32.HI R0, RZ, 0x2, R3 ;  /* 0x00000002ff007819 */ /* 0x000fe20000011603 */
[----:B------:R-:W0:Y:S03]  /*26a0*/  S2R R9, SR_TID.X ;  /* 0x0000000000097919 */ /* 0x000e260000002100 */
[----:B------:R-:W-:Y:S01]  /*26b0*/  LOP3.LUT R0, R0, R3, RZ, 0x3c, !PT ;  /* 0x0000000300007212 */ /* 0x000fe200078e3cff */
[----:B------:R-:W-:-:S04]  /*26c0*/  IMAD.SHL.U32 R3, R5, 0x10, RZ ;  /* 0x0000001005037824 */ /* 0x000fc800078e00ff */
[----:B------:R-:W-:-:S05]  /*26d0*/  IMAD.SHL.U32 R4, R0, 0x2, RZ ;  /* 0x0000000200047824 */ /* 0x000fca00078e00ff */
[----:B------:R-:W-:-:S04]  /*26e0*/  LOP3.LUT R4, R0, R4, R3, 0x96, !PT ;  /* 0x0000000400047212 */ /* 0x000fc800078e9603 */
[----:B------:R-:W-:-:S04]  /*26f0*/  LOP3.LUT R5, R4, R5, RZ, 0x3c, !PT ;  /* 0x0000000504057212 */ /* 0x000fc800078e3cff */
[----:B------:R-:W-:-:S05]  /*2700*/  IADD3 R5, PT, PT, R2, 0x587c5, R5 ;  /* 0x000587c502057810 */ /* 0x000fca0007ffe005 */
[----:B------:R-:W-:-:S05]  /*2710*/  IMAD.HI.U32 R0, R5, -0x33333333, RZ ;  /* 0xcccccccd05007827 */ /* 0x000fca00078e00ff */
[----:B------:R-:W-:-:S05]  /*2720*/  SHF.R.U32.HI R0, RZ, 0x3, R0 ;  /* 0x00000003ff007819 */ /* 0x000fca0000011600 */
[----:B------:R-:W-:Y:S02]  /*2730*/  IMAD R5, R0, -0xa, R5 ;  /* 0xfffffff600057824 */ /* 0x000fe400078e0205 */
[----:B--2---:R-:W-:-:S04]  /*2740*/  IMAD.WIDE.U32 R10, R10, 0x20, R6 ;  /* 0x000000200a0a7825 */ /* 0x004fc800078e0006 */
[----:B------:R-:W-:-:S04]  /*2750*/  IMAD.WIDE.U32 R6, R5, 0x20, R6 ;  /* 0x0000002005067825 */ /* 0x000fc800078e0006 */
[----:B0-----:R-:W-:-:S05]  /*2760*/  IMAD.WIDE.U32 R10, R9, 0x8, R10 ;  /* 0x00000008090a7825 */ /* 0x001fca00078e000a */
[----:B------:R-:W-:Y:S01]  /*2770*/  ST.E.64 desc[UR6][R10.64], R6 ;  /* 0x000000060a007985 */ /* 0x000fe2000c101b06 */
[----:B------:R-:W-:Y:S05]  /*2780*/  EXIT ;  /* 0x000000000000794d */ /* 0x000fea0003800000 */
.L_x_11:
[----:B------:R-:W-:-:S00]  /*2790*/  BRA `(.L_x_11) ;  /* 0xfffffffc00fc7947 */ /* 0x000fc0000383ffff */
[----:B------:R-:W-:-:S00]  /*27a0*/  NOP ;  /* 0x0000000000007918 */ /* 0x000fc00000000000 */
        /* <DEDUP_REMOVED lines=13> */
.L_x_13:


//--------------------- .text._Z10allocNodesv     --------------------------
	.section	.text._Z10allocNodesv,"ax",@progbits
	.align	128
        .global         _Z10allocNodesv
        .type           _Z10allocNodesv,@function
        .size           _Z10allocNodesv,(.L_x_14 - _Z10allocNodesv)
        .other          _Z10allocNodesv,@"STO_CUDA_ENTRY STV_DEFAULT"
_Z10allocNodesv:
.text._Z10allocNodesv:
[----:B------:R-:W-:Y:S01]  /*0000*/  LDC R1, c[0x0][0x37c] ;  /* 0x0000df00ff017b82 */ /* 0x000fe20000000800 */
[----:B------:R-:W-:Y:S05]  /*0010*/  EXIT ;  /* 0x000000000000794d */ /* 0x000fea0003800000 */
.L_x_12:
        /* <DEDUP_REMOVED lines=14> */
.L_x_14:


//--------------------- .nv.global.init           --------------------------
	.section	.nv.global.init,"aw",@progbits
	.align	4
.nv.global.init:
	.type		mrg32k3aM1SubSeq,@object
	.size		mrg32k3aM1SubSeq,(mrg32k3aM2SubSeq - mrg32k3aM1SubSeq)
mrg32k3aM1SubSeq:
        /*0000*/ 	.byte	0x0b, 0xcc, 0xee, 0x04, 0x73, 0x29, 0x8b, 0x6f, 0xf6, 0x53, 0x03, 0xf6, 0x23, 0xf6, 0xea, 0xda
        /* <DEDUP_REMOVED lines=125> */
	.type		mrg32k3aM2SubSeq,@object
	.size		mrg32k3aM2SubSeq,(mrg32k3aM1 - mrg32k3aM2SubSeq)
mrg32k3aM2SubSeq:
        /* <DEDUP_REMOVED lines=126> */
	.type		mrg32k3aM1,@object
	.size		mrg32k3aM1,(mrg32k3aM1Seq - mrg32k3aM1)
mrg32k3aM1:
        /* <DEDUP_REMOVED lines=144> */
	.type		mrg32k3aM1Seq,@object
	.size		mrg32k3aM1Seq,(mrg32k3aM2 - mrg32k3aM1Seq)
mrg32k3aM1Seq:
        /* <DEDUP_REMOVED lines=144> */
	.type		mrg32k3aM2,@object
	.size		mrg32k3aM2,(mrg32k3aM2Seq - mrg32k3aM2)
mrg32k3aM2:
        /* <DEDUP_REMOVED lines=144> */
	.type		mrg32k3aM2Seq,@object
	.size		mrg32k3aM2Seq,(precalc_xorwow_matrix - mrg32k3aM2Seq)
mrg32k3aM2Seq:
        /* <DEDUP_REMOVED lines=144> */
	.type		precalc_xorwow_matrix,@object
	.size		precalc_xorwow_matrix,(precalc_xorwow_offset_matrix - precalc_xorwow_matrix)
precalc_xorwow_matrix:
        /* <DEDUP_REMOVED lines=6400> */
	.type		precalc_xorwow_offset_matrix,@object
	.size		precalc_xorwow_offset_matrix,(.L_1 - precalc_xorwow_offset_matrix)
precalc_xorwow_offset_matrix:
        /* <DEDUP_REMOVED lines=6400> */
.L_1:


//--------------------- .nv.shared.reserved.0     --------------------------
	.section	.nv.shared.reserved.0,"aw",@nobits
	.weak		__nv_reservedSMEM_offset_0_alias
	.size		__nv_reservedSMEM_offset_0_alias, 0, 64
	.other		__nv_reservedSMEM_offset_0_alias,@"STO_CUDA_RESERVED_SHARED STV_DEFAULT"
__nv_reservedSMEM_offset_0_alias:
	.zero		0
	.zero		64


//--------------------- .nv.global                --------------------------
	.section	.nv.global,"aw",@nobits
	.align	8
.nv.global:
	.type		nodes,@object
	.size		nodes,(.L_9 - nodes)
nodes:
	.zero		8
.L_9:


//--------------------- .nv.constant0._Z16initializeRandomv --------------------------
	.section	.nv.constant0._Z16initializeRandomv,"a",@progbits
	.sectionflags	@""
	.align	4
.nv.constant0._Z16initializeRandomv:
	.zero		896


//--------------------- .nv.constant0._Z10allocNodesv --------------------------
	.section	.nv.constant0._Z10allocNodesv,"a",@progbits
	.sectionflags	@""
	.align	4
.nv.constant0._Z10allocNodesv:
	.zero		896


//--------------------- SYMBOLS --------------------------

	.type		.nv.reservedSmem.offset0,@object
	.size		.nv.reservedSmem.offset0,0x4
